	.target	sm_80

	.elftype	@"ET_EXEC"


//--------------------- .note.nv.tkinfo           --------------------------
	.section	.note.nv.tkinfo,"",@"SHT_NOTE"
	.sectionflags	@"SHF_NOTE_NV_TKINFO"
	.tkinfo
        /*0018*/ 	.word	0x00000002
        /*0030*/ 	.string	""
        /*0030*/ 	.string	"ptxas"
        /*0030*/ 	.string	"Cuda compilation tools, release 13.0, V13.0.88"
        /*0030*/ 	.string	"Build cuda_13.0.r13.0/compiler.36424714_0"
        /*0030*/ 	.string	"-arch sm_80 -m 64 "



//--------------------- .note.nv.cuinfo           --------------------------
	.section	.note.nv.cuinfo,"",@"SHT_NOTE"
	.sectionflags	@"SHF_NOTE_NV_CUINFO"
        /*0018*/ 	.short	0x0002
        /*001a*/ 	.short	0x0050
        /*001c*/ 	.short	0x0082
	.zero		2


//--------------------- .nv.info                  --------------------------
	.section	.nv.info,"",@"SHT_CUDA_INFO"
	.align	4


	//----- nvinfo : EIATTR_REGCOUNT
	.align		4
        /*0000*/ 	.byte	0x04, 0x2f
        /*0002*/ 	.short	(.L_50 - .L_49)
	.align		4
.L_49:
        /*0004*/ 	.word	index@(_ZN3cub17CUB_300001_SM_8006detail11EmptyKernelIvEEvv)
        /*0008*/ 	.word	0x00000004


	//----- nvinfo : EIATTR_FRAME_SIZE
	.align		4
.L_50:
        /*000c*/ 	.byte	0x04, 0x11
        /*000e*/ 	.short	(.L_52 - .L_51)
	.align		4
.L_51:
        /*0010*/ 	.word	index@(_ZN3cub17CUB_300001_SM_8006detail11EmptyKernelIvEEvv)
        /*0014*/ 	.word	0x00000000


	//----- nvinfo : EIATTR_REGCOUNT
	.align		4
.L_52:
        /*0018*/ 	.byte	0x04, 0x2f
        /*001a*/ 	.short	(.L_54 - .L_53)
	.align		4
.L_53:
        /*001c*/ 	.word	index@(_ZN17fastertransformer16curandInitializeEP17curandStateXORWOWiy)
        /*0020*/ 	.word	0x0000000c


	//----- nvinfo : EIATTR_FRAME_SIZE
	.align		4
.L_54:
        /*0024*/ 	.byte	0x04, 0x11
        /*0026*/ 	.short	(.L_56 - .L_55)
	.align		4
.L_55:
        /*0028*/ 	.word	index@(_ZN17fastertransformer16curandInitializeEP17curandStateXORWOWiy)
        /*002c*/ 	.word	0x00000000


	//----- nvinfo : EIATTR_REGCOUNT
	.align		4
.L_56:
        /*0030*/ 	.byte	0x04, 0x2f
        /*0032*/ 	.short	(.L_58 - .L_57)
	.align		4
.L_57:
        /*0034*/ 	.word	index@(_ZN17fastertransformer21curandBatchInitializeEP17curandStateXORWOWiPKy)
        /*0038*/ 	.word	0x0000000e


	//----- nvinfo : EIATTR_FRAME_SIZE
	.align		4
.L_58:
        /*003c*/ 	.byte	0x04, 0x11
        /*003e*/ 	.short	(.L_60 - .L_59)
	.align		4
.L_59:
        /*0040*/ 	.word	index@(_ZN17fastertransformer21curandBatchInitializeEP17curandStateXORWOWiPKy)
        /*0044*/ 	.word	0x00000000


	//----- nvinfo : EIATTR_REGCOUNT
	.align		4
.L_60:
        /*0048*/ 	.byte	0x04, 0x2f
        /*004a*/ 	.short	(.L_62 - .L_61)
	.align		4
.L_61:
        /*004c*/ 	.word	index@(_ZN17fastertransformer14addBiasEndMaskIfEEvPT_PKS1_PKiPKbii)
        /*0050*/ 	.word	0x0000000e


	//----- nvinfo : EIATTR_FRAME_SIZE
	.align		4
.L_62:
        /*0054*/ 	.byte	0x04, 0x11
        /*0056*/ 	.short	(.L_64 - .L_63)
	.align		4
.L_63:
        /*0058*/ 	.word	index@(_ZN17fastertransformer14addBiasEndMaskIfEEvPT_PKS1_PKiPKbii)
        /*005c*/ 	.word	0x00000000


	//----- nvinfo : EIATTR_REGCOUNT
	.align		4
.L_64:
        /*0060*/ 	.byte	0x04, 0x2f
        /*0062*/ 	.short	(.L_66 - .L_65)
	.align		4
.L_65:
        /*0064*/ 	.word	index@(_ZN17fastertransformer14addBiasEndMaskI6__halfEEvPT_PKS2_PKiPKbii)
        /*0068*/ 	.word	0x0000000c


	//----- nvinfo : EIATTR_FRAME_SIZE
	.align		4
.L_66:
        /*006c*/ 	.byte	0x04, 0x11
        /*006e*/ 	.short	(.L_68 - .L_67)
	.align		4
.L_67:
        /*0070*/ 	.word	index@(_ZN17fastertransformer14addBiasEndMaskI6__halfEEvPT_PKS2_PKiPKbii)
        /*0074*/ 	.word	0x00000000


	//----- nvinfo : EIATTR_REGCOUNT
	.align		4
.L_68:
        /*0078*/ 	.byte	0x04, 0x2f
        /*007a*/ 	.short	(.L_70 - .L_69)
	.align		4
.L_69:
        /*007c*/ 	.word	index@(_ZN17fastertransformer11topk_stage1IfLi128ELi8EEEvPKT_PS1_PiS4_PKbiPKiiS9_S7_)
        /*0080*/ 	.word	0x0000001e


	//----- nvinfo : EIATTR_FRAME_SIZE
	.align		4
.L_70:
        /*0084*/ 	.byte	0x04, 0x11
        /*0086*/ 	.short	(.L_72 - .L_71)
	.align		4
.L_71:
        /*0088*/ 	.word	index@(_ZN17fastertransformer11topk_stage1IfLi128ELi8EEEvPKT_PS1_PiS4_PKbiPKiiS9_S7_)
        /*008c*/ 	.word	0x00000000


	//----- nvinfo : EIATTR_REGCOUNT
	.align		4
.L_72:
        /*0090*/ 	.byte	0x04, 0x2f
        /*0092*/ 	.short	(.L_74 - .L_73)
	.align		4
.L_73:
        /*0094*/ 	.word	index@(_ZN17fastertransformer20topk_stage2_samplingIfLi128ELi8EEEvPKiPT_PiS5_PbPfS7_iS2_fPKfP17curandStateXORWOWS2_iPKb)
        /*0098*/ 	.word	0x00000020


	//----- nvinfo : EIATTR_FRAME_SIZE
	.align		4
.L_74:
        /*009c*/ 	.byte	0x04, 0x11
        /*009e*/ 	.short	(.L_76 - .L_75)
	.align		4
.L_75:
        /*00a0*/ 	.word	index@(_ZN17fastertransformer20topk_stage2_samplingIfLi128ELi8EEEvPKiPT_PiS5_PbPfS7_iS2_fPKfP17curandStateXORWOWS2_iPKb)
        /*00a4*/ 	.word	0x00000000


	//----- nvinfo : EIATTR_REGCOUNT
	.align		4
.L_76:
        /*00a8*/ 	.byte	0x04, 0x2f
        /*00aa*/ 	.short	(.L_78 - .L_77)
	.align		4
.L_77:
        /*00ac*/ 	.word	index@(_ZN17fastertransformer11topk_stage1IfLi256ELi8EEEvPKT_PS1_PiS4_PKbiPKiiS9_S7_)
        /*00b0*/ 	.word	0x0000001f


	//----- nvinfo : EIATTR_FRAME_SIZE
	.align		4
.L_78:
        /*00b4*/ 	.byte	0x04, 0x11
        /*00b6*/ 	.short	(.L_80 - .L_79)
	.align		4
.L_79:
        /*00b8*/ 	.word	index@(_ZN17fastertransformer11topk_stage1IfLi256ELi8EEEvPKT_PS1_PiS4_PKbiPKiiS9_S7_)
        /*00bc*/ 	.word	0x00000000


	//----- nvinfo : EIATTR_REGCOUNT
	.align		4
.L_80:
        /*00c0*/ 	.byte	0x04, 0x2f
        /*00c2*/ 	.short	(.L_82 - .L_81)
	.align		4
.L_81:
        /*00c4*/ 	.word	index@(_ZN17fastertransformer20topk_stage2_samplingIfLi256ELi8EEEvPKiPT_PiS5_PbPfS7_iS2_fPKfP17curandStateXORWOWS2_iPKb)
        /*00c8*/ 	.word	0x00000023


	//----- nvinfo : EIATTR_FRAME_SIZE
	.align		4
.L_82:
        /*00cc*/ 	.byte	0x04, 0x11
        /*00ce*/ 	.short	(.L_84 - .L_83)
	.align		4
.L_83:
        /*00d0*/ 	.word	index@(_ZN17fastertransformer20topk_stage2_samplingIfLi256ELi8EEEvPKiPT_PiS5_PbPfS7_iS2_fPKfP17curandStateXORWOWS2_iPKb)
        /*00d4*/ 	.word	0x00000000


	//----- nvinfo : EIATTR_REGCOUNT
	.align		4
.L_84:
        /*00d8*/ 	.byte	0x04, 0x2f
        /*00da*/ 	.short	(.L_86 - .L_85)
	.align		4
.L_85:
        /*00dc*/ 	.word	index@(_ZN17fastertransformer11topk_stage1I6__halfLi128ELi8EEEvPKT_PS2_PiS5_PKbiPKiiSA_S8_)
        /*00e0*/ 	.word	0x0000001e


	//----- nvinfo : EIATTR_FRAME_SIZE
	.align		4
.L_86:
        /*00e4*/ 	.byte	0x04, 0x11
        /*00e6*/ 	.short	(.L_88 - .L_87)
	.align		4
.L_87:
        /*00e8*/ 	.word	index@(_ZN17fastertransformer11topk_stage1I6__halfLi128ELi8EEEvPKT_PS2_PiS5_PKbiPKiiSA_S8_)
        /*00ec*/ 	.word	0x00000000


	//----- nvinfo : EIATTR_REGCOUNT
	.align		4
.L_88:
        /*00f0*/ 	.byte	0x04, 0x2f
        /*00f2*/ 	.short	(.L_90 - .L_89)
	.align		4
.L_89:
        /*00f4*/ 	.word	index@(_ZN17fastertransformer20topk_stage2_samplingI6__halfLi128ELi8EEEvPKiPT_PiS6_PbPfS8_iS3_fPKfP17curandStateXORWOWS3_iPKb)
        /*00f8*/ 	.word	0x0000001d


	//----- nvinfo : EIATTR_FRAME_SIZE
	.align		4
.L_90:
        /*00fc*/ 	.byte	0x04, 0x11
        /*00fe*/ 	.short	(.L_92 - .L_91)
	.align		4
.L_91:
        /*0100*/ 	.word	index@(_ZN17fastertransformer20topk_stage2_samplingI6__halfLi128ELi8EEEvPKiPT_PiS6_PbPfS8_iS3_fPKfP17curandStateXORWOWS3_iPKb)
        /*0104*/ 	.word	0x00000000


	//----- nvinfo : EIATTR_REGCOUNT
	.align		4
.L_92:
        /*0108*/ 	.byte	0x04, 0x2f
        /*010a*/ 	.short	(.L_94 - .L_93)
	.align		4
.L_93:
        /*010c*/ 	.word	index@(_ZN17fastertransformer11topk_stage1I6__halfLi256ELi8EEEvPKT_PS2_PiS5_PKbiPKiiSA_S8_)
        /*0110*/ 	.word	0x0000001e


	//----- nvinfo : EIATTR_FRAME_SIZE
	.align		4
.L_94:
        /*0114*/ 	.byte	0x04, 0x11
        /*0116*/ 	.short	(.L_96 - .L_95)
	.align		4
.L_95:
        /*0118*/ 	.word	index@(_ZN17fastertransformer11topk_stage1I6__halfLi256ELi8EEEvPKT_PS2_PiS5_PKbiPKiiSA_S8_)
        /*011c*/ 	.word	0x00000000


	//----- nvinfo : EIATTR_REGCOUNT
	.align		4
.L_96:
        /*0120*/ 	.byte	0x04, 0x2f
        /*0122*/ 	.short	(.L_98 - .L_97)
	.align		4
.L_97:
        /*0124*/ 	.word	index@(_ZN17fastertransformer20topk_stage2_samplingI6__halfLi256ELi8EEEvPKiPT_PiS6_PbPfS8_iS3_fPKfP17curandStateXORWOWS3_iPKb)
        /*0128*/ 	.word	0x00000023


	//----- nvinfo : EIATTR_FRAME_SIZE
	.align		4
.L_98:
        /*012c*/ 	.byte	0x04, 0x11
        /*012e*/ 	.short	(.L_100 - .L_99)
	.align		4
.L_99:
        /*0130*/ 	.word	index@(_ZN17fastertransformer20topk_stage2_samplingI6__halfLi256ELi8EEEvPKiPT_PiS6_PbPfS8_iS3_fPKfP17curandStateXORWOWS3_iPKb)
        /*0134*/ 	.word	0x00000000


	//----- nvinfo : EIATTR_MIN_STACK_SIZE
	.align		4
.L_100:
        /*0138*/ 	.byte	0x04, 0x12
        /*013a*/ 	.short	(.L_102 - .L_101)
	.align		4
.L_101:
        /*013c*/ 	.word	index@(_ZN17fastertransformer20topk_stage2_samplingI6__halfLi256ELi8EEEvPKiPT_PiS6_PbPfS8_iS3_fPKfP17curandStateXORWOWS3_iPKb)
        /*0140*/ 	.word	0x00000000


	//----- nvinfo : EIATTR_MIN_STACK_SIZE
	.align		4
.L_102:
        /*0144*/ 	.byte	0x04, 0x12
        /*0146*/ 	.short	(.L_104 - .L_103)
	.align		4
.L_103:
        /*0148*/ 	.word	index@(_ZN17fastertransformer11topk_stage1I6__halfLi256ELi8EEEvPKT_PS2_PiS5_PKbiPKiiSA_S8_)
        /*014c*/ 	.word	0x00000000


	//----- nvinfo : EIATTR_MIN_STACK_SIZE
	.align		4
.L_104:
        /*0150*/ 	.byte	0x04, 0x12
        /*0152*/ 	.short	(.L_106 - .L_105)
	.align		4
.L_105:
        /*0154*/ 	.word	index@(_ZN17fastertransformer20topk_stage2_samplingI6__halfLi128ELi8EEEvPKiPT_PiS6_PbPfS8_iS3_fPKfP17curandStateXORWOWS3_iPKb)
        /*0158*/ 	.word	0x00000000


	//----- nvinfo : EIATTR_MIN_STACK_SIZE
	.align		4
.L_106:
        /*015c*/ 	.byte	0x04, 0x12
        /*015e*/ 	.short	(.L_108 - .L_107)
	.align		4
.L_107:
        /*0160*/ 	.word	index@(_ZN17fastertransformer11topk_stage1I6__halfLi128ELi8EEEvPKT_PS2_PiS5_PKbiPKiiSA_S8_)
        /*0164*/ 	.word	0x00000000


	//----- nvinfo : EIATTR_MIN_STACK_SIZE
	.align		4
.L_108:
        /*0168*/ 	.byte	0x04, 0x12
        /*016a*/ 	.short	(.L_110 - .L_109)
	.align		4
.L_109:
        /*016c*/ 	.word	index@(_ZN17fastertransformer20topk_stage2_samplingIfLi256ELi8EEEvPKiPT_PiS5_PbPfS7_iS2_fPKfP17curandStateXORWOWS2_iPKb)
        /*0170*/ 	.word	0x00000000


	//----- nvinfo : EIATTR_MIN_STACK_SIZE
	.align		4
.L_110:
        /*0174*/ 	.byte	0x04, 0x12
        /*0176*/ 	.short	(.L_112 - .L_111)
	.align		4
.L_111:
        /*0178*/ 	.word	index@(_ZN17fastertransformer11topk_stage1IfLi256ELi8EEEvPKT_PS1_PiS4_PKbiPKiiS9_S7_)
        /*017c*/ 	.word	0x00000000


	//----- nvinfo : EIATTR_MIN_STACK_SIZE
	.align		4
.L_112:
        /*0180*/ 	.byte	0x04, 0x12
        /*0182*/ 	.short	(.L_114 - .L_113)
	.align		4
.L_113:
        /*0184*/ 	.word	index@(_ZN17fastertransformer20topk_stage2_samplingIfLi128ELi8EEEvPKiPT_PiS5_PbPfS7_iS2_fPKfP17curandStateXORWOWS2_iPKb)
        /*0188*/ 	.word	0x00000000


	//----- nvinfo : EIATTR_MIN_STACK_SIZE
	.align		4
.L_114:
        /*018c*/ 	.byte	0x04, 0x12
        /*018e*/ 	.short	(.L_116 - .L_115)
	.align		4
.L_115:
        /*0190*/ 	.word	index@(_ZN17fastertransformer11topk_stage1IfLi128ELi8EEEvPKT_PS1_PiS4_PKbiPKiiS9_S7_)
        /*0194*/ 	.word	0x00000000


	//----- nvinfo : EIATTR_MIN_STACK_SIZE
	.align		4
.L_116:
        /*0198*/ 	.byte	0x04, 0x12
        /*019a*/ 	.short	(.L_118 - .L_117)
	.align		4
.L_117:
        /*019c*/ 	.word	index@(_ZN17fastertransformer14addBiasEndMaskI6__halfEEvPT_PKS2_PKiPKbii)
        /*01a0*/ 	.word	0x00000000


	//----- nvinfo : EIATTR_MIN_STACK_SIZE
	.align		4
.L_118:
        /*01a4*/ 	.byte	0x04, 0x12
        /*01a6*/ 	.short	(.L_120 - .L_119)
	.align		4
.L_119:
        /*01a8*/ 	.word	index@(_ZN17fastertransformer14addBiasEndMaskIfEEvPT_PKS1_PKiPKbii)
        /*01ac*/ 	.word	0x00000000


	//----- nvinfo : EIATTR_MIN_STACK_SIZE
	.align		4
.L_120:
        /*01b0*/ 	.byte	0x04, 0x12
        /*01b2*/ 	.short	(.L_122 - .L_121)
	.align		4
.L_121:
        /*01b4*/ 	.word	index@(_ZN17fastertransformer21curandBatchInitializeEP17curandStateXORWOWiPKy)
        /*01b8*/ 	.word	0x00000000


	//----- nvinfo : EIATTR_MIN_STACK_SIZE
	.align		4
.L_122:
        /*01bc*/ 	.byte	0x04, 0x12
        /*01be*/ 	.short	(.L_124 - .L_123)
	.align		4
.L_123:
        /*01c0*/ 	.word	index@(_ZN17fastertransformer16curandInitializeEP17curandStateXORWOWiy)
        /*01c4*/ 	.word	0x00000000


	//----- nvinfo : EIATTR_MIN_STACK_SIZE
	.align		4
.L_124:
        /*01c8*/ 	.byte	0x04, 0x12
        /*01ca*/ 	.short	(.L_126 - .L_125)
	.align		4
.L_125:
        /*01cc*/ 	.word	index@(_ZN3cub17CUB_300001_SM_8006detail11EmptyKernelIvEEvv)
        /*01d0*/ 	.word	0x00000000
.L_126:


//--------------------- .nv.info._ZN17fastertransformer20topk_stage2_samplingI6__halfLi256ELi8EEEvPKiPT_PiS6_PbPfS8_iS3_fPKfP17curandStateXORWOWS3_iPKb --------------------------
	.section	.nv.info._ZN17fastertransformer20topk_stage2_samplingI6__halfLi256ELi8EEEvPKiPT_PiS6_PbPfS8_iS3_fPKfP17curandStateXORWOWS3_iPKb,"",@"SHT_CUDA_INFO"
	.sectionflags	@""
	.align	4


	//----- nvinfo : EIATTR_CUDA_API_VERSION
	.align		4
        /*0000*/ 	.byte	0x04, 0x37
        /*0002*/ 	.short	(.L_128 - .L_127)
.L_127:
        /*0004*/ 	.word	0x00000082


	//----- nvinfo : EIATTR_SW2861232_WAR
	.align		4
.L_128:
        /*0008*/ 	.byte	0x01, 0x35
	.zero		2


	//----- nvinfo : EIATTR_PARAM_CBANK
	.align		4
        /*000c*/ 	.byte	0x04, 0x0a
        /*000e*/ 	.short	(.L_130 - .L_129)
	.align		4
.L_129:
        /*0010*/ 	.word	index@(.nv.constant0._ZN17fastertransformer20topk_stage2_samplingI6__halfLi256ELi8EEEvPKiPT_PiS6_PbPfS8_iS3_fPKfP17curandStateXORWOWS3_iPKb)
        /*0014*/ 	.short	0x0160
        /*0016*/ 	.short	0x0078


	//----- nvinfo : EIATTR_CBANK_PARAM_SIZE
	.align		4
.L_130:
        /*0018*/ 	.byte	0x03, 0x19
        /*001a*/ 	.short	0x0078


	//----- nvinfo : EIATTR_KPARAM_INFO
	.align		4
        /*001c*/ 	.byte	0x04, 0x17
        /*001e*/ 	.short	(.L_132 - .L_131)
.L_131:
        /*0020*/ 	.word	0x00000000
        /*0024*/ 	.short	0x000e
        /*0026*/ 	.short	0x0070
        /*0028*/ 	.byte	0x00, 0xf0, 0x21, 0x00


	//----- nvinfo : EIATTR_KPARAM_INFO
	.align		4
.L_132:
        /*002c*/ 	.byte	0x04, 0x17
        /*002e*/ 	.short	(.L_134 - .L_133)
.L_133:
        /*0030*/ 	.word	0x00000000
        /*0034*/ 	.short	0x000d
        /*0036*/ 	.short	0x0068
        /*0038*/ 	.byte	0x00, 0xf0, 0x11, 0x00


	//----- nvinfo : EIATTR_KPARAM_INFO
	.align		4
.L_134:
        /*003c*/ 	.byte	0x04, 0x17
        /*003e*/ 	.short	(.L_136 - .L_135)
.L_135:
        /*0040*/ 	.word	0x00000000
        /*0044*/ 	.short	0x000c
        /*0046*/ 	.short	0x0060
        /*0048*/ 	.byte	0x00, 0xf0, 0x21, 0x00


	//----- nvinfo : EIATTR_KPARAM_INFO
	.align		4
.L_136:
        /*004c*/ 	.byte	0x04, 0x17
        /*004e*/ 	.short	(.L_138 - .L_137)
.L_137:
        /*0050*/ 	.word	0x00000000
        /*0054*/ 	.short	0x000b
        /*0056*/ 	.short	0x0058
        /*0058*/ 	.byte	0x00, 0xf0, 0x21, 0x00


	//----- nvinfo : EIATTR_KPARAM_INFO
	.align		4
.L_138:
        /*005c*/ 	.byte	0x04, 0x17
        /*005e*/ 	.short	(.L_140 - .L_139)
.L_139:
        /*0060*/ 	.word	0x00000000
        /*0064*/ 	.short	0x000a
        /*0066*/ 	.short	0x0050
        /*0068*/ 	.byte	0x00, 0xf0, 0x21, 0x00


	//----- nvinfo : EIATTR_KPARAM_INFO
	.align		4
.L_140:
        /*006c*/ 	.byte	0x04, 0x17
        /*006e*/ 	.short	(.L_142 - .L_141)
.L_141:
        /*0070*/ 	.word	0x00000000
        /*0074*/ 	.short	0x0009
        /*0076*/ 	.short	0x0048
        /*0078*/ 	.byte	0x00, 0xf0, 0x11, 0x00


	//----- nvinfo : EIATTR_KPARAM_INFO
	.align		4
.L_142:
        /*007c*/ 	.byte	0x04, 0x17
        /*007e*/ 	.short	(.L_144 - .L_143)
.L_143:
        /*0080*/ 	.word	0x00000000
        /*0084*/ 	.short	0x0008
        /*0086*/ 	.short	0x0040
        /*0088*/ 	.byte	0x00, 0xf0, 0x21, 0x00


	//----- nvinfo : EIATTR_KPARAM_INFO
	.align		4
.L_144:
        /*008c*/ 	.byte	0x04, 0x17
        /*008e*/ 	.short	(.L_146 - .L_145)
.L_145:
        /*0090*/ 	.word	0x00000000
        /*0094*/ 	.short	0x0007
        /*0096*/ 	.short	0x0038
        /*0098*/ 	.byte	0x00, 0xf0, 0x11, 0x00


	//----- nvinfo : EIATTR_KPARAM_INFO
	.align		4
.L_146:
        /*009c*/ 	.byte	0x04, 0x17
        /*009e*/ 	.short	(.L_148 - .L_147)
.L_147:
        /*00a0*/ 	.word	0x00000000
        /*00a4*/ 	.short	0x0006
        /*00a6*/ 	.short	0x0030
        /*00a8*/ 	.byte	0x00, 0xf0, 0x21, 0x00


	//----- nvinfo : EIATTR_KPARAM_INFO
	.align		4
.L_148:
        /*00ac*/ 	.byte	0x04, 0x17
        /*00ae*/ 	.short	(.L_150 - .L_149)
.L_149:
        /*00b0*/ 	.word	0x00000000
        /*00b4*/ 	.short	0x0005
        /*00b6*/ 	.short	0x0028
        /*00b8*/ 	.byte	0x00, 0xf0, 0x21, 0x00


	//----- nvinfo : EIATTR_KPARAM_INFO
	.align		4
.L_150:
        /*00bc*/ 	.byte	0x04, 0x17
        /*00be*/ 	.short	(.L_152 - .L_151)
.L_151:
        /*00c0*/ 	.word	0x00000000
        /*00c4*/ 	.short	0x0004
        /*00c6*/ 	.short	0x0020
        /*00c8*/ 	.byte	0x00, 0xf0, 0x21, 0x00


	//----- nvinfo : EIATTR_KPARAM_INFO
	.align		4
.L_152:
        /*00cc*/ 	.byte	0x04, 0x17
        /*00ce*/ 	.short	(.L_154 - .L_153)
.L_153:
        /*00d0*/ 	.word	0x00000000
        /*00d4*/ 	.short	0x0003
        /*00d6*/ 	.short	0x0018
        /*00d8*/ 	.byte	0x00, 0xf0, 0x21, 0x00


	//----- nvinfo : EIATTR_KPARAM_INFO
	.align		4
.L_154:
        /*00dc*/ 	.byte	0x04, 0x17
        /*00de*/ 	.short	(.L_156 - .L_155)
.L_155:
        /*00e0*/ 	.word	0x00000000
        /*00e4*/ 	.short	0x0002
        /*00e6*/ 	.short	0x0010
        /*00e8*/ 	.byte	0x00, 0xf0, 0x21, 0x00


	//----- nvinfo : EIATTR_KPARAM_INFO
	.align		4
.L_156:
        /*00ec*/ 	.byte	0x04, 0x17
        /*00ee*/ 	.short	(.L_158 - .L_157)
.L_157:
        /*00f0*/ 	.word	0x00000000
        /*00f4*/ 	.short	0x0001
        /*00f6*/ 	.short	0x0008
        /*00f8*/ 	.byte	0x00, 0xf0, 0x21, 0x00


	//----- nvinfo : EIATTR_KPARAM_INFO
	.align		4
.L_158:
        /*00fc*/ 	.byte	0x04, 0x17
        /*00fe*/ 	.short	(.L_160 - .L_159)
.L_159:
        /*0100*/ 	.word	0x00000000
        /*0104*/ 	.short	0x0000
        /*0106*/ 	.short	0x0000
        /*0108*/ 	.byte	0x00, 0xf0, 0x21, 0x00


	//----- nvinfo : EIATTR_MAXREG_COUNT
	.align		4
.L_160:
        /*010c*/ 	.byte	0x03, 0x1b
        /*010e*/ 	.short	0x00ff


	//----- nvinfo : EIATTR_NUM_BARRIERS
	.align		4
        /*0110*/ 	.byte	0x02, 0x4c
        /*0112*/ 	.byte	0x01
	.zero		1


	//----- nvinfo : EIATTR_MERCURY_ISA_VERSION
	.align		4
        /*0114*/ 	.byte	0x03, 0x5f
        /*0116*/ 	.short	0x0000


	//----- nvinfo : EIATTR_COOP_GROUP_MASK_REGIDS
	.align		4
        /*0118*/ 	.byte	0x04, 0x29
        /*011a*/ 	.short	(.L_162 - .L_161)


	//   ....[0]....
.L_161:
        /*011c*/ 	.word	0xffffffff


	//   ....[1]....
        /*0120*/ 	.word	0xffffffff


	//   ....[2]....
        /*0124*/ 	.word	0xffffffff


	//   ....[3]....
        /*0128*/ 	.word	0xffffffff


	//   ....[4]....
        /*012c*/ 	.word	0xffffffff


	//   ....[5]....
        /*0130*/ 	.word	0xffffffff


	//   ....[6]....
        /*0134*/ 	.word	0xffffffff


	//   ....[7]....
        /*0138*/ 	.word	0xffffffff


	//   ....[8]....
        /*013c*/ 	.word	0xffffffff


	//   ....[9]....
        /*0140*/ 	.word	0xffffffff


	//----- nvinfo : EIATTR_COOP_GROUP_INSTR_OFFSETS
	.align		4
.L_162:
        /*0144*/ 	.byte	0x04, 0x28
        /*0146*/ 	.short	(.L_164 - .L_163)


	//   ....[0]....
.L_163:
        /*0148*/ 	.word	0x00000810


	//   ....[1]....
        /*014c*/ 	.word	0x00000860


	//   ....[2]....
        /*0150*/ 	.word	0x00000870


	//   ....[3]....
        /*0154*/ 	.word	0x000008a0


	//   ....[4]....
        /*0158*/ 	.word	0x000008d0


	//   ....[5]....
        /*015c*/ 	.word	0x00000900


	//   ....[6]....
        /*0160*/ 	.word	0x00000940


	//   ....[7]....
        /*0164*/ 	.word	0x00000960


	//   ....[8]....
        /*0168*/ 	.word	0x000009b0


	//   ....[9]....
        /*016c*/ 	.word	0x000009c0


	//----- nvinfo : EIATTR_EXIT_INSTR_OFFSETS
	.align		4
.L_164:
        /*0170*/ 	.byte	0x04, 0x1c
        /*0172*/ 	.short	(.L_166 - .L_165)


	//   ....[0]....
.L_165:
        /*0174*/ 	.word	0x000000a0


	//   ....[1]....
        /*0178*/ 	.word	0x00000260


	//   ....[2]....
        /*017c*/ 	.word	0x00000d50


	//   ....[3]....
        /*0180*/ 	.word	0x000013e0


	//   ....[4]....
        /*0184*/ 	.word	0x00001520


	//----- nvinfo : EIATTR_CRS_STACK_SIZE
	.align		4
.L_166:
        /*0188*/ 	.byte	0x04, 0x1e
        /*018a*/ 	.short	(.L_168 - .L_167)
.L_167:
        /*018c*/ 	.word	0x00000000
.L_168:


//--------------------- .nv.info._ZN17fastertransformer11topk_stage1I6__halfLi256ELi8EEEvPKT_PS2_PiS5_PKbiPKiiSA_S8_ --------------------------
	.section	.nv.info._ZN17fastertransformer11topk_stage1I6__halfLi256ELi8EEEvPKT_PS2_PiS5_PKbiPKiiSA_S8_,"",@"SHT_CUDA_INFO"
	.sectionflags	@""
	.align	4


	//----- nvinfo : EIATTR_CUDA_API_VERSION
	.align		4
        /*0000*/ 	.byte	0x04, 0x37
        /*0002*/ 	.short	(.L_170 - .L_169)
.L_169:
        /*0004*/ 	.word	0x00000082


	//----- nvinfo : EIATTR_SW2861232_WAR
	.align		4
.L_170:
        /*0008*/ 	.byte	0x01, 0x35
	.zero		2


	//----- nvinfo : EIATTR_PARAM_CBANK
	.align		4
        /*000c*/ 	.byte	0x04, 0x0a
        /*000e*/ 	.short	(.L_172 - .L_171)
	.align		4
.L_171:
        /*0010*/ 	.word	index@(.nv.constant0._ZN17fastertransformer11topk_stage1I6__halfLi256ELi8EEEvPKT_PS2_PiS5_PKbiPKiiSA_S8_)
        /*0014*/ 	.short	0x0160
        /*0016*/ 	.short	0x0050


	//----- nvinfo : EIATTR_CBANK_PARAM_SIZE
	.align		4
.L_172:
        /*0018*/ 	.byte	0x03, 0x19
        /*001a*/ 	.short	0x0050


	//----- nvinfo : EIATTR_KPARAM_INFO
	.align		4
        /*001c*/ 	.byte	0x04, 0x17
        /*001e*/ 	.short	(.L_174 - .L_173)
.L_173:
        /*0020*/ 	.word	0x00000000
        /*0024*/ 	.short	0x0009
        /*0026*/ 	.short	0x0048
        /*0028*/ 	.byte	0x00, 0xf0, 0x21, 0x00


	//----- nvinfo : EIATTR_KPARAM_INFO
	.align		4
.L_174:
        /*002c*/ 	.byte	0x04, 0x17
        /*002e*/ 	.short	(.L_176 - .L_175)
.L_175:
        /*0030*/ 	.word	0x00000000
        /*0034*/ 	.short	0x0008
        /*0036*/ 	.short	0x0040
        /*0038*/ 	.byte	0x00, 0xf0, 0x21, 0x00


	//----- nvinfo : EIATTR_KPARAM_INFO
	.align		4
.L_176:
        /*003c*/ 	.byte	0x04, 0x17
        /*003e*/ 	.short	(.L_178 - .L_177)
.L_177:
        /*0040*/ 	.word	0x00000000
        /*0044*/ 	.short	0x0007
        /*0046*/ 	.short	0x0038
        /*0048*/ 	.byte	0x00, 0xf0, 0x11, 0x00


	//----- nvinfo : EIATTR_KPARAM_INFO
	.align		4
.L_178:
        /*004c*/ 	.byte	0x04, 0x17
        /*004e*/ 	.short	(.L_180 - .L_179)
.L_179:
        /*0050*/ 	.word	0x00000000
        /*0054*/ 	.short	0x0006
        /*0056*/ 	.short	0x0030
        /*0058*/ 	.byte	0x00, 0xf0, 0x21, 0x00


	//----- nvinfo : EIATTR_KPARAM_INFO
	.align		4
.L_180:
        /*005c*/ 	.byte	0x04, 0x17
        /*005e*/ 	.short	(.L_182 - .L_181)
.L_181:
        /*0060*/ 	.word	0x00000000
        /*0064*/ 	.short	0x0005
        /*0066*/ 	.short	0x0028
        /*0068*/ 	.byte	0x00, 0xf0, 0x11, 0x00


	//----- nvinfo : EIATTR_KPARAM_INFO
	.align		4
.L_182:
        /*006c*/ 	.byte	0x04, 0x17
        /*006e*/ 	.short	(.L_184 - .L_183)
.L_183:
        /*0070*/ 	.word	0x00000000
        /*0074*/ 	.short	0x0004
        /*0076*/ 	.short	0x0020
        /*0078*/ 	.byte	0x00, 0xf0, 0x21, 0x00


	//----- nvinfo : EIATTR_KPARAM_INFO
	.align		4
.L_184:
        /*007c*/ 	.byte	0x04, 0x17
        /*007e*/ 	.short	(.L_186 - .L_185)
.L_185:
        /*0080*/ 	.word	0x00000000
        /*0084*/ 	.short	0x0003
        /*0086*/ 	.short	0x0018
        /*0088*/ 	.byte	0x00, 0xf0, 0x21, 0x00


	//----- nvinfo : EIATTR_KPARAM_INFO
	.align		4
.L_186:
        /*008c*/ 	.byte	0x04, 0x17
        /*008e*/ 	.short	(.L_188 - .L_187)
.L_187:
        /*0090*/ 	.word	0x00000000
        /*0094*/ 	.short	0x0002
        /*0096*/ 	.short	0x0010
        /*0098*/ 	.byte	0x00, 0xf0, 0x21, 0x00


	//----- nvinfo : EIATTR_KPARAM_INFO
	.align		4
.L_188:
        /*009c*/ 	.byte	0x04, 0x17
        /*009e*/ 	.short	(.L_190 - .L_189)
.L_189:
        /*00a0*/ 	.word	0x00000000
        /*00a4*/ 	.short	0x0001
        /*00a6*/ 	.short	0x0008
        /*00a8*/ 	.byte	0x00, 0xf0, 0x21, 0x00


	//----- nvinfo : EIATTR_KPARAM_INFO
	.align		4
.L_190:
        /*00ac*/ 	.byte	0x04, 0x17
        /*00ae*/ 	.short	(.L_192 - .L_191)
.L_191:
        /*00b0*/ 	.word	0x00000000
        /*00b4*/ 	.short	0x0000
        /*00b6*/ 	.short	0x0000
        /*00b8*/ 	.byte	0x00, 0xf0, 0x21, 0x00


	//----- nvinfo : EIATTR_MAXREG_COUNT
	.align		4
.L_192:
        /*00bc*/ 	.byte	0x03, 0x1b
        /*00be*/ 	.short	0x00ff


	//----- nvinfo : EIATTR_NUM_BARRIERS
	.align		4
        /*00c0*/ 	.byte	0x02, 0x4c
        /*00c2*/ 	.byte	0x01
	.zero		1


	//----- nvinfo : EIATTR_MERCURY_ISA_VERSION
	.align		4
        /*00c4*/ 	.byte	0x03, 0x5f
        /*00c6*/ 	.short	0x0000


	//----- nvinfo : EIATTR_COOP_GROUP_MASK_REGIDS
	.align		4
        /*00c8*/ 	.byte	0x04, 0x29
        /*00ca*/ 	.short	(.L_194 - .L_193)


	//   ....[0]....
.L_193:
        /*00cc*/ 	.word	0xffffffff


	//   ....[1]....
        /*00d0*/ 	.word	0xffffffff


	//   ....[2]....
        /*00d4*/ 	.word	0xffffffff


	//   ....[3]....
        /*00d8*/ 	.word	0xffffffff


	//   ....[4]....
        /*00dc*/ 	.word	0xffffffff


	//   ....[5]....
        /*00e0*/ 	.word	0xffffffff


	//   ....[6]....
        /*00e4*/ 	.word	0xffffffff


	//   ....[7]....
        /*00e8*/ 	.word	0xffffffff


	//   ....[8]....
        /*00ec*/ 	.word	0xffffffff


	//   ....[9]....
        /*00f0*/ 	.word	0xffffffff


	//----- nvinfo : EIATTR_COOP_GROUP_INSTR_OFFSETS
	.align		4
.L_194:
        /*00f4*/ 	.byte	0x04, 0x28
        /*00f6*/ 	.short	(.L_196 - .L_195)


	//   ....[0]....
.L_195:
        /*00f8*/ 	.word	0x00000c40


	//   ....[1]....
        /*00fc*/ 	.word	0x00000c80


	//   ....[2]....
        /*0100*/ 	.word	0x00000cf0


	//   ....[3]....
        /*0104*/ 	.word	0x00000d10


	//   ....[4]....
        /*0108*/ 	.word	0x00000d70


	//   ....[5]....
        /*010c*/ 	.word	0x00000d90


	//   ....[6]....
        /*0110*/ 	.word	0x00000df0


	//   ....[7]....
        /*0114*/ 	.word	0x00000e10


	//   ....[8]....
        /*0118*/ 	.word	0x00000e70


	//   ....[9]....
        /*011c*/ 	.word	0x00000e90


	//----- nvinfo : EIATTR_EXIT_INSTR_OFFSETS
	.align		4
.L_196:
        /*0120*/ 	.byte	0x04, 0x1c
        /*0122*/ 	.short	(.L_198 - .L_197)


	//   ....[0]....
.L_197:
        /*0124*/ 	.word	0x000000d0


	//   ....[1]....
        /*0128*/ 	.word	0x00000260


	//   ....[2]....
        /*012c*/ 	.word	0x00000310


	//   ....[3]....
        /*0130*/ 	.word	0x000003a0


	//   ....[4]....
        /*0134*/ 	.word	0x00000790


	//   ....[5]....
        /*0138*/ 	.word	0x00001270


	//----- nvinfo : EIATTR_CRS_STACK_SIZE
	.align		4
.L_198:
        /*013c*/ 	.byte	0x04, 0x1e
        /*013e*/ 	.short	(.L_200 - .L_199)
.L_199:
        /*0140*/ 	.word	0x00000000
.L_200:


//--------------------- .nv.info._ZN17fastertransformer20topk_stage2_samplingI6__halfLi128ELi8EEEvPKiPT_PiS6_PbPfS8_iS3_fPKfP17curandStateXORWOWS3_iPKb --------------------------
	.section	.nv.info._ZN17fastertransformer20topk_stage2_samplingI6__halfLi128ELi8EEEvPKiPT_PiS6_PbPfS8_iS3_fPKfP17curandStateXORWOWS3_iPKb,"",@"SHT_CUDA_INFO"
	.sectionflags	@""
	.align	4


	//----- nvinfo : EIATTR_CUDA_API_VERSION
	.align		4
        /*0000*/ 	.byte	0x04, 0x37
        /*0002*/ 	.short	(.L_202 - .L_201)
.L_201:
        /*0004*/ 	.word	0x00000082


	//----- nvinfo : EIATTR_SW2861232_WAR
	.align		4
.L_202:
        /*0008*/ 	.byte	0x01, 0x35
	.zero		2


	//----- nvinfo : EIATTR_PARAM_CBANK
	.align		4
        /*000c*/ 	.byte	0x04, 0x0a
        /*000e*/ 	.short	(.L_204 - .L_203)
	.align		4
.L_203:
        /*0010*/ 	.word	index@(.nv.constant0._ZN17fastertransformer20topk_stage2_samplingI6__halfLi128ELi8EEEvPKiPT_PiS6_PbPfS8_iS3_fPKfP17curandStateXORWOWS3_iPKb)
        /*0014*/ 	.short	0x0160
        /*0016*/ 	.short	0x0078


	//----- nvinfo : EIATTR_CBANK_PARAM_SIZE
	.align		4
.L_204:
        /*0018*/ 	.byte	0x03, 0x19
        /*001a*/ 	.short	0x0078


	//----- nvinfo : EIATTR_KPARAM_INFO
	.align		4
        /*001c*/ 	.byte	0x04, 0x17
        /*001e*/ 	.short	(.L_206 - .L_205)
.L_205:
        /*0020*/ 	.word	0x00000000
        /*0024*/ 	.short	0x000e
        /*0026*/ 	.short	0x0070
        /*0028*/ 	.byte	0x00, 0xf0, 0x21, 0x00


	//----- nvinfo : EIATTR_KPARAM_INFO
	.align		4
.L_206:
        /*002c*/ 	.byte	0x04, 0x17
        /*002e*/ 	.short	(.L_208 - .L_207)
.L_207:
        /*0030*/ 	.word	0x00000000
        /*0034*/ 	.short	0x000d
        /*0036*/ 	.short	0x0068
        /*0038*/ 	.byte	0x00, 0xf0, 0x11, 0x00


	//----- nvinfo : EIATTR_KPARAM_INFO
	.align		4
.L_208:
        /*003c*/ 	.byte	0x04, 0x17
        /*003e*/ 	.short	(.L_210 - .L_209)
.L_209:
        /*0040*/ 	.word	0x00000000
        /*0044*/ 	.short	0x000c
        /*0046*/ 	.short	0x0060
        /*0048*/ 	.byte	0x00, 0xf0, 0x21, 0x00


	//----- nvinfo : EIATTR_KPARAM_INFO
	.align		4
.L_210:
        /*004c*/ 	.byte	0x04, 0x17
        /*004e*/ 	.short	(.L_212 - .L_211)
.L_211:
        /*0050*/ 	.word	0x00000000
        /*0054*/ 	.short	0x000b
        /*0056*/ 	.short	0x0058
        /*0058*/ 	.byte	0x00, 0xf0, 0x21, 0x00


	//----- nvinfo : EIATTR_KPARAM_INFO
	.align		4
.L_212:
        /*005c*/ 	.byte	0x04, 0x17
        /*005e*/ 	.short	(.L_214 - .L_213)
.L_213:
        /*0060*/ 	.word	0x00000000
        /*0064*/ 	.short	0x000a
        /*0066*/ 	.short	0x0050
        /*0068*/ 	.byte	0x00, 0xf0, 0x21, 0x00


	//----- nvinfo : EIATTR_KPARAM_INFO
	.align		4
.L_214:
        /*006c*/ 	.byte	0x04, 0x17
        /*006e*/ 	.short	(.L_216 - .L_215)
.L_215:
        /*0070*/ 	.word	0x00000000
        /*0074*/ 	.short	0x0009
        /*0076*/ 	.short	0x0048
        /*0078*/ 	.byte	0x00, 0xf0, 0x11, 0x00


	//----- nvinfo : EIATTR_KPARAM_INFO
	.align		4
.L_216:
        /*007c*/ 	.byte	0x04, 0x17
        /*007e*/ 	.short	(.L_218 - .L_217)
.L_217:
        /*0080*/ 	.word	0x00000000
        /*0084*/ 	.short	0x0008
        /*0086*/ 	.short	0x0040
        /*0088*/ 	.byte	0x00, 0xf0, 0x21, 0x00


	//----- nvinfo : EIATTR_KPARAM_INFO
	.align		4
.L_218:
        /*008c*/ 	.byte	0x04, 0x17
        /*008e*/ 	.short	(.L_220 - .L_219)
.L_219:
        /*0090*/ 	.word	0x00000000
        /*0094*/ 	.short	0x0007
        /*0096*/ 	.short	0x0038
        /*0098*/ 	.byte	0x00, 0xf0, 0x11, 0x00


	//----- nvinfo : EIATTR_KPARAM_INFO
	.align		4
.L_220:
        /*009c*/ 	.byte	0x04, 0x17
        /*009e*/ 	.short	(.L_222 - .L_221)
.L_221:
        /*00a0*/ 	.word	0x00000000
        /*00a4*/ 	.short	0x0006
        /*00a6*/ 	.short	0x0030
        /*00a8*/ 	.byte	0x00, 0xf0, 0x21, 0x00


	//----- nvinfo : EIATTR_KPARAM_INFO
	.align		4
.L_222:
        /*00ac*/ 	.byte	0x04, 0x17
        /*00ae*/ 	.short	(.L_224 - .L_223)
.L_223:
        /*00b0*/ 	.word	0x00000000
        /*00b4*/ 	.short	0x0005
        /*00b6*/ 	.short	0x0028
        /*00b8*/ 	.byte	0x00, 0xf0, 0x21, 0x00


	//----- nvinfo : EIATTR_KPARAM_INFO
	.align		4
.L_224:
        /*00bc*/ 	.byte	0x04, 0x17
        /*00be*/ 	.short	(.L_226 - .L_225)
.L_225:
        /*00c0*/ 	.word	0x00000000
        /*00c4*/ 	.short	0x0004
        /*00c6*/ 	.short	0x0020
        /*00c8*/ 	.byte	0x00, 0xf0, 0x21, 0x00


	//----- nvinfo : EIATTR_KPARAM_INFO
	.align		4
.L_226:
        /*00cc*/ 	.byte	0x04, 0x17
        /*00ce*/ 	.short	(.L_228 - .L_227)
.L_227:
        /*00d0*/ 	.word	0x00000000
        /*00d4*/ 	.short	0x0003
        /*00d6*/ 	.short	0x0018
        /*00d8*/ 	.byte	0x00, 0xf0, 0x21, 0x00


	//----- nvinfo : EIATTR_KPARAM_INFO
	.align		4
.L_228:
        /*00dc*/ 	.byte	0x04, 0x17
        /*00de*/ 	.short	(.L_230 - .L_229)
.L_229:
        /*00e0*/ 	.word	0x00000000
        /*00e4*/ 	.short	0x0002
        /*00e6*/ 	.short	0x0010
        /*00e8*/ 	.byte	0x00, 0xf0, 0x21, 0x00


	//----- nvinfo : EIATTR_KPARAM_INFO
	.align		4
.L_230:
        /*00ec*/ 	.byte	0x04, 0x17
        /*00ee*/ 	.short	(.L_232 - .L_231)
.L_231:
        /*00f0*/ 	.word	0x00000000
        /*00f4*/ 	.short	0x0001
        /*00f6*/ 	.short	0x0008
        /*00f8*/ 	.byte	0x00, 0xf0, 0x21, 0x00


	//----- nvinfo : EIATTR_KPARAM_INFO
	.align		4
.L_232:
        /*00fc*/ 	.byte	0x04, 0x17
        /*00fe*/ 	.short	(.L_234 - .L_233)
.L_233:
        /*0100*/ 	.word	0x00000000
        /*0104*/ 	.short	0x0000
        /*0106*/ 	.short	0x0000
        /*0108*/ 	.byte	0x00, 0xf0, 0x21, 0x00


	//----- nvinfo : EIATTR_MAXREG_COUNT
	.align		4
.L_234:
        /*010c*/ 	.byte	0x03, 0x1b
        /*010e*/ 	.short	0x00ff


	//----- nvinfo : EIATTR_NUM_BARRIERS
	.align		4
        /*0110*/ 	.byte	0x02, 0x4c
        /*0112*/ 	.byte	0x01
	.zero		1


	//----- nvinfo : EIATTR_MERCURY_ISA_VERSION
	.align		4
        /*0114*/ 	.byte	0x03, 0x5f
        /*0116*/ 	.short	0x0000


	//----- nvinfo : EIATTR_COOP_GROUP_MASK_REGIDS
	.align		4
        /*0118*/ 	.byte	0x04, 0x29
        /*011a*/ 	.short	(.L_236 - .L_235)


	//   ....[0]....
.L_235:
        /*011c*/ 	.word	0xffffffff


	//   ....[1]....
        /*0120*/ 	.word	0xffffffff


	//   ....[2]....
        /*0124*/ 	.word	0xffffffff


	//   ....[3]....
        /*0128*/ 	.word	0xffffffff


	//   ....[4]....
        /*012c*/ 	.word	0xffffffff


	//   ....[5]....
        /*0130*/ 	.word	0xffffffff


	//   ....[6]....
        /*0134*/ 	.word	0xffffffff


	//   ....[7]....
        /*0138*/ 	.word	0xffffffff


	//   ....[8]....
        /*013c*/ 	.word	0xffffffff


	//   ....[9]....
        /*0140*/ 	.word	0xffffffff


	//----- nvinfo : EIATTR_COOP_GROUP_INSTR_OFFSETS
	.align		4
.L_236:
        /*0144*/ 	.byte	0x04, 0x28
        /*0146*/ 	.short	(.L_238 - .L_237)


	//   ....[0]....
.L_237:
        /*0148*/ 	.word	0x00000810


	//   ....[1]....
        /*014c*/ 	.word	0x00000830


	//   ....[2]....
        /*0150*/ 	.word	0x00000880


	//   ....[3]....
        /*0154*/ 	.word	0x00000890


	//   ....[4]....
        /*0158*/ 	.word	0x000008f0


	//   ....[5]....
        /*015c*/ 	.word	0x00000900


	//   ....[6]....
        /*0160*/ 	.word	0x00000950


	//   ....[7]....
        /*0164*/ 	.word	0x00000960


	//   ....[8]....
        /*0168*/ 	.word	0x000009b0


	//   ....[9]....
        /*016c*/ 	.word	0x000009c0


	//----- nvinfo : EIATTR_EXIT_INSTR_OFFSETS
	.align		4
.L_238:
        /*0170*/ 	.byte	0x04, 0x1c
        /*0172*/ 	.short	(.L_240 - .L_239)


	//   ....[0]....
.L_239:
        /*0174*/ 	.word	0x000000a0


	//   ....[1]....
        /*0178*/ 	.word	0x00000260


	//   ....[2]....
        /*017c*/ 	.word	0x00000cb0


	//   ....[3]....
        /*0180*/ 	.word	0x00001340


	//   ....[4]....
        /*0184*/ 	.word	0x00001480


	//----- nvinfo : EIATTR_CRS_STACK_SIZE
	.align		4
.L_240:
        /*0188*/ 	.byte	0x04, 0x1e
        /*018a*/ 	.short	(.L_242 - .L_241)
.L_241:
        /*018c*/ 	.word	0x00000000
.L_242:


//--------------------- .nv.info._ZN17fastertransformer11topk_stage1I6__halfLi128ELi8EEEvPKT_PS2_PiS5_PKbiPKiiSA_S8_ --------------------------
	.section	.nv.info._ZN17fastertransformer11topk_stage1I6__halfLi128ELi8EEEvPKT_PS2_PiS5_PKbiPKiiSA_S8_,"",@"SHT_CUDA_INFO"
	.sectionflags	@""
	.align	4


	//----- nvinfo : EIATTR_CUDA_API_VERSION
	.align		4
        /*0000*/ 	.byte	0x04, 0x37
        /*0002*/ 	.short	(.L_244 - .L_243)
.L_243:
        /*0004*/ 	.word	0x00000082


	//----- nvinfo : EIATTR_SW2861232_WAR
	.align		4
.L_244:
        /*0008*/ 	.byte	0x01, 0x35
	.zero		2


	//----- nvinfo : EIATTR_PARAM_CBANK
	.align		4
        /*000c*/ 	.byte	0x04, 0x0a
        /*000e*/ 	.short	(.L_246 - .L_245)
	.align		4
.L_245:
        /*0010*/ 	.word	index@(.nv.constant0._ZN17fastertransformer11topk_stage1I6__halfLi128ELi8EEEvPKT_PS2_PiS5_PKbiPKiiSA_S8_)
        /*0014*/ 	.short	0x0160
        /*0016*/ 	.short	0x0050


	//----- nvinfo : EIATTR_CBANK_PARAM_SIZE
	.align		4
.L_246:
        /*0018*/ 	.byte	0x03, 0x19
        /*001a*/ 	.short	0x0050


	//----- nvinfo : EIATTR_KPARAM_INFO
	.align		4
        /*001c*/ 	.byte	0x04, 0x17
        /*001e*/ 	.short	(.L_248 - .L_247)
.L_247:
        /*0020*/ 	.word	0x00000000
        /*0024*/ 	.short	0x0009
        /*0026*/ 	.short	0x0048
        /*0028*/ 	.byte	0x00, 0xf0, 0x21, 0x00


	//----- nvinfo : EIATTR_KPARAM_INFO
	.align		4
.L_248:
        /*002c*/ 	.byte	0x04, 0x17
        /*002e*/ 	.short	(.L_250 - .L_249)
.L_249:
        /*0030*/ 	.word	0x00000000
        /*0034*/ 	.short	0x0008
        /*0036*/ 	.short	0x0040
        /*0038*/ 	.byte	0x00, 0xf0, 0x21, 0x00


	//----- nvinfo : EIATTR_KPARAM_INFO
	.align		4
.L_250:
        /*003c*/ 	.byte	0x04, 0x17
        /*003e*/ 	.short	(.L_252 - .L_251)
.L_251:
        /*0040*/ 	.word	0x00000000
        /*0044*/ 	.short	0x0007
        /*0046*/ 	.short	0x0038
        /*0048*/ 	.byte	0x00, 0xf0, 0x11, 0x00


	//----- nvinfo : EIATTR_KPARAM_INFO
	.align		4
.L_252:
        /*004c*/ 	.byte	0x04, 0x17
        /*004e*/ 	.short	(.L_254 - .L_253)
.L_253:
        /*0050*/ 	.word	0x00000000
        /*0054*/ 	.short	0x0006
        /*0056*/ 	.short	0x0030
        /*0058*/ 	.byte	0x00, 0xf0, 0x21, 0x00


	//----- nvinfo : EIATTR_KPARAM_INFO
	.align		4
.L_254:
        /*005c*/ 	.byte	0x04, 0x17
        /*005e*/ 	.short	(.L_256 - .L_255)
.L_255:
        /*0060*/ 	.word	0x00000000
        /*0064*/ 	.short	0x0005
        /*0066*/ 	.short	0x0028
        /*0068*/ 	.byte	0x00, 0xf0, 0x11, 0x00


	//----- nvinfo : EIATTR_KPARAM_INFO
	.align		4
.L_256:
        /*006c*/ 	.byte	0x04, 0x17
        /*006e*/ 	.short	(.L_258 - .L_257)
.L_257:
        /*0070*/ 	.word	0x00000000
        /*0074*/ 	.short	0x0004
        /*0076*/ 	.short	0x0020
        /*0078*/ 	.byte	0x00, 0xf0, 0x21, 0x00


	//----- nvinfo : EIATTR_KPARAM_INFO
	.align		4
.L_258:
        /*007c*/ 	.byte	0x04, 0x17
        /*007e*/ 	.short	(.L_260 - .L_259)
.L_259:
        /*0080*/ 	.word	0x00000000
        /*0084*/ 	.short	0x0003
        /*0086*/ 	.short	0x0018
        /*0088*/ 	.byte	0x00, 0xf0, 0x21, 0x00


	//----- nvinfo : EIATTR_KPARAM_INFO
	.align		4
.L_260:
        /*008c*/ 	.byte	0x04, 0x17
        /*008e*/ 	.short	(.L_262 - .L_261)
.L_261:
        /*0090*/ 	.word	0x00000000
        /*0094*/ 	.short	0x0002
        /*0096*/ 	.short	0x0010
        /*0098*/ 	.byte	0x00, 0xf0, 0x21, 0x00


	//----- nvinfo : EIATTR_KPARAM_INFO
	.align		4
.L_262:
        /*009c*/ 	.byte	0x04, 0x17
        /*009e*/ 	.short	(.L_264 - .L_263)
.L_263:
        /*00a0*/ 	.word	0x00000000
        /*00a4*/ 	.short	0x0001
        /*00a6*/ 	.short	0x0008
        /*00a8*/ 	.byte	0x00, 0xf0, 0x21, 0x00


	//----- nvinfo : EIATTR_KPARAM_INFO
	.align		4
.L_264:
        /*00ac*/ 	.byte	0x04, 0x17
        /*00ae*/ 	.short	(.L_266 - .L_265)
.L_265:
        /*00b0*/ 	.word	0x00000000
        /*00b4*/ 	.short	0x0000
        /*00b6*/ 	.short	0x0000
        /*00b8*/ 	.byte	0x00, 0xf0, 0x21, 0x00


	//----- nvinfo : EIATTR_MAXREG_COUNT
	.align		4
.L_266:
        /*00bc*/ 	.byte	0x03, 0x1b
        /*00be*/ 	.short	0x00ff


	//----- nvinfo : EIATTR_NUM_BARRIERS
	.align		4
        /*00c0*/ 	.byte	0x02, 0x4c
        /*00c2*/ 	.byte	0x01
	.zero		1


	//----- nvinfo : EIATTR_MERCURY_ISA_VERSION
	.align		4
        /*00c4*/ 	.byte	0x03, 0x5f
        /*00c6*/ 	.short	0x0000


	//----- nvinfo : EIATTR_COOP_GROUP_MASK_REGIDS
	.align		4
        /*00c8*/ 	.byte	0x04, 0x29
        /*00ca*/ 	.short	(.L_268 - .L_267)


	//   ....[0]....
.L_267:
        /*00cc*/ 	.word	0xffffffff


	//   ....[1]....
        /*00d0*/ 	.word	0xffffffff


	//   ....[2]....
        /*00d4*/ 	.word	0xffffffff


	//   ....[3]....
        /*00d8*/ 	.word	0xffffffff


	//   ....[4]....
        /*00dc*/ 	.word	0xffffffff


	//   ....[5]....
        /*00e0*/ 	.word	0xffffffff


	//   ....[6]....
        /*00e4*/ 	.word	0xffffffff


	//   ....[7]....
        /*00e8*/ 	.word	0xffffffff


	//   ....[8]....
        /*00ec*/ 	.word	0xffffffff


	//   ....[9]....
        /*00f0*/ 	.word	0xffffffff


	//----- nvinfo : EIATTR_COOP_GROUP_INSTR_OFFSETS
	.align		4
.L_268:
        /*00f4*/ 	.byte	0x04, 0x28
        /*00f6*/ 	.short	(.L_270 - .L_269)


	//   ....[0]....
.L_269:
        /*00f8*/ 	.word	0x00000c20


	//   ....[1]....
        /*00fc*/ 	.word	0x00000c60


	//   ....[2]....
        /*0100*/ 	.word	0x00000cd0


	//   ....[3]....
        /*0104*/ 	.word	0x00000cf0


	//   ....[4]....
        /*0108*/ 	.word	0x00000d50


	//   ....[5]....
        /*010c*/ 	.word	0x00000d70


	//   ....[6]....
        /*0110*/ 	.word	0x00000dd0


	//   ....[7]....
        /*0114*/ 	.word	0x00000df0


	//   ....[8]....
        /*0118*/ 	.word	0x00000e50


	//   ....[9]....
        /*011c*/ 	.word	0x00000e70


	//----- nvinfo : EIATTR_EXIT_INSTR_OFFSETS
	.align		4
.L_270:
        /*0120*/ 	.byte	0x04, 0x1c
        /*0122*/ 	.short	(.L_272 - .L_271)


	//   ....[0]....
.L_271:
        /*0124*/ 	.word	0x000000d0


	//   ....[1]....
        /*0128*/ 	.word	0x00000260


	//   ....[2]....
        /*012c*/ 	.word	0x00000310


	//   ....[3]....
        /*0130*/ 	.word	0x000003a0


	//   ....[4]....
        /*0134*/ 	.word	0x00000790


	//   ....[5]....
        /*0138*/ 	.word	0x00001110


	//----- nvinfo : EIATTR_CRS_STACK_SIZE
	.align		4
.L_272:
        /*013c*/ 	.byte	0x04, 0x1e
        /*013e*/ 	.short	(.L_274 - .L_273)
.L_273:
        /*0140*/ 	.word	0x00000000
.L_274:


//--------------------- .nv.info._ZN17fastertransformer20topk_stage2_samplingIfLi256ELi8EEEvPKiPT_PiS5_PbPfS7_iS2_fPKfP17curandStateXORWOWS2_iPKb --------------------------
	.section	.nv.info._ZN17fastertransformer20topk_stage2_samplingIfLi256ELi8EEEvPKiPT_PiS5_PbPfS7_iS2_fPKfP17curandStateXORWOWS2_iPKb,"",@"SHT_CUDA_INFO"
	.sectionflags	@""
	.align	4


	//----- nvinfo : EIATTR_CUDA_API_VERSION
	.align		4
        /*0000*/ 	.byte	0x04, 0x37
        /*0002*/ 	.short	(.L_276 - .L_275)
.L_275:
        /*0004*/ 	.word	0x00000082


	//----- nvinfo : EIATTR_SW2861232_WAR
	.align		4
.L_276:
        /*0008*/ 	.byte	0x01, 0x35
	.zero		2


	//----- nvinfo : EIATTR_PARAM_CBANK
	.align		4
        /*000c*/ 	.byte	0x04, 0x0a
        /*000e*/ 	.short	(.L_278 - .L_277)
	.align		4
.L_277:
        /*0010*/ 	.word	index@(.nv.constant0._ZN17fastertransformer20topk_stage2_samplingIfLi256ELi8EEEvPKiPT_PiS5_PbPfS7_iS2_fPKfP17curandStateXORWOWS2_iPKb)
        /*0014*/ 	.short	0x0160
        /*0016*/ 	.short	0x0078


	//----- nvinfo : EIATTR_CBANK_PARAM_SIZE
	.align		4
.L_278:
        /*0018*/ 	.byte	0x03, 0x19
        /*001a*/ 	.short	0x0078


	//----- nvinfo : EIATTR_KPARAM_INFO
	.align		4
        /*001c*/ 	.byte	0x04, 0x17
        /*001e*/ 	.short	(.L_280 - .L_279)
.L_279:
        /*0020*/ 	.word	0x00000000
        /*0024*/ 	.short	0x000e
        /*0026*/ 	.short	0x0070
        /*0028*/ 	.byte	0x00, 0xf0, 0x21, 0x00


	//----- nvinfo : EIATTR_KPARAM_INFO
	.align		4
.L_280:
        /*002c*/ 	.byte	0x04, 0x17
        /*002e*/ 	.short	(.L_282 - .L_281)
.L_281:
        /*0030*/ 	.word	0x00000000
        /*0034*/ 	.short	0x000d
        /*0036*/ 	.short	0x0068
        /*0038*/ 	.byte	0x00, 0xf0, 0x11, 0x00


	//----- nvinfo : EIATTR_KPARAM_INFO
	.align		4
.L_282:
        /*003c*/ 	.byte	0x04, 0x17
        /*003e*/ 	.short	(.L_284 - .L_283)
.L_283:
        /*0040*/ 	.word	0x00000000
        /*0044*/ 	.short	0x000c
        /*0046*/ 	.short	0x0060
        /*0048*/ 	.byte	0x00, 0xf0, 0x21, 0x00


	//----- nvinfo : EIATTR_KPARAM_INFO
	.align		4
.L_284:
        /*004c*/ 	.byte	0x04, 0x17
        /*004e*/ 	.short	(.L_286 - .L_285)
.L_285:
        /*0050*/ 	.word	0x00000000
        /*0054*/ 	.short	0x000b
        /*0056*/ 	.short	0x0058
        /*0058*/ 	.byte	0x00, 0xf0, 0x21, 0x00


	//----- nvinfo : EIATTR_KPARAM_INFO
	.align		4
.L_286:
        /*005c*/ 	.byte	0x04, 0x17
        /*005e*/ 	.short	(.L_288 - .L_287)
.L_287:
        /*0060*/ 	.word	0x00000000
        /*0064*/ 	.short	0x000a
        /*0066*/ 	.short	0x0050
        /*0068*/ 	.byte	0x00, 0xf0, 0x21, 0x00


	//----- nvinfo : EIATTR_KPARAM_INFO
	.align		4
.L_288:
        /*006c*/ 	.byte	0x04, 0x17
        /*006e*/ 	.short	(.L_290 - .L_289)
.L_289:
        /*0070*/ 	.word	0x00000000
        /*0074*/ 	.short	0x0009
        /*0076*/ 	.short	0x0048
        /*0078*/ 	.byte	0x00, 0xf0, 0x11, 0x00


	//----- nvinfo : EIATTR_KPARAM_INFO
	.align		4
.L_290:
        /*007c*/ 	.byte	0x04, 0x17
        /*007e*/ 	.short	(.L_292 - .L_291)
.L_291:
        /*0080*/ 	.word	0x00000000
        /*0084*/ 	.short	0x0008
        /*0086*/ 	.short	0x0040
        /*0088*/ 	.byte	0x00, 0xf0, 0x21, 0x00


	//----- nvinfo : EIATTR_KPARAM_INFO
	.align		4
.L_292:
        /*008c*/ 	.byte	0x04, 0x17
        /*008e*/ 	.short	(.L_294 - .L_293)
.L_293:
        /*0090*/ 	.word	0x00000000
        /*0094*/ 	.short	0x0007
        /*0096*/ 	.short	0x0038
        /*0098*/ 	.byte	0x00, 0xf0, 0x11, 0x00


	//----- nvinfo : EIATTR_KPARAM_INFO
	.align		4
.L_294:
        /*009c*/ 	.byte	0x04, 0x17
        /*009e*/ 	.short	(.L_296 - .L_295)
.L_295:
        /*00a0*/ 	.word	0x00000000
        /*00a4*/ 	.short	0x0006
        /*00a6*/ 	.short	0x0030
        /*00a8*/ 	.byte	0x00, 0xf0, 0x21, 0x00


	//----- nvinfo : EIATTR_KPARAM_INFO
	.align		4
.L_296:
        /*00ac*/ 	.byte	0x04, 0x17
        /*00ae*/ 	.short	(.L_298 - .L_297)
.L_297:
        /*00b0*/ 	.word	0x00000000
        /*00b4*/ 	.short	0x0005
        /*00b6*/ 	.short	0x0028
        /*00b8*/ 	.byte	0x00, 0xf0, 0x21, 0x00


	//----- nvinfo : EIATTR_KPARAM_INFO
	.align		4
.L_298:
        /*00bc*/ 	.byte	0x04, 0x17
        /*00be*/ 	.short	(.L_300 - .L_299)
.L_299:
        /*00c0*/ 	.word	0x00000000
        /*00c4*/ 	.short	0x0004
        /*00c6*/ 	.short	0x0020
        /*00c8*/ 	.byte	0x00, 0xf0, 0x21, 0x00


	//----- nvinfo : EIATTR_KPARAM_INFO
	.align		4
.L_300:
        /*00cc*/ 	.byte	0x04, 0x17
        /*00ce*/ 	.short	(.L_302 - .L_301)
.L_301:
        /*00d0*/ 	.word	0x00000000
        /*00d4*/ 	.short	0x0003
        /*00d6*/ 	.short	0x0018
        /*00d8*/ 	.byte	0x00, 0xf0, 0x21, 0x00


	//----- nvinfo : EIATTR_KPARAM_INFO
	.align		4
.L_302:
        /*00dc*/ 	.byte	0x04, 0x17
        /*00de*/ 	.short	(.L_304 - .L_303)
.L_303:
        /*00e0*/ 	.word	0x00000000
        /*00e4*/ 	.short	0x0002
        /*00e6*/ 	.short	0x0010
        /*00e8*/ 	.byte	0x00, 0xf0, 0x21, 0x00


	//----- nvinfo : EIATTR_KPARAM_INFO
	.align		4
.L_304:
        /*00ec*/ 	.byte	0x04, 0x17
        /*00ee*/ 	.short	(.L_306 - .L_305)
.L_305:
        /*00f0*/ 	.word	0x00000000
        /*00f4*/ 	.short	0x0001
        /*00f6*/ 	.short	0x0008
        /*00f8*/ 	.byte	0x00, 0xf0, 0x21, 0x00


	//----- nvinfo : EIATTR_KPARAM_INFO
	.align		4
.L_306:
        /*00fc*/ 	.byte	0x04, 0x17
        /*00fe*/ 	.short	(.L_308 - .L_307)
.L_307:
        /*0100*/ 	.word	0x00000000
        /*0104*/ 	.short	0x0000
        /*0106*/ 	.short	0x0000
        /*0108*/ 	.byte	0x00, 0xf0, 0x21, 0x00


	//----- nvinfo : EIATTR_MAXREG_COUNT
	.align		4
.L_308:
        /*010c*/ 	.byte	0x03, 0x1b
        /*010e*/ 	.short	0x00ff


	//----- nvinfo : EIATTR_NUM_BARRIERS
	.align		4
        /*0110*/ 	.byte	0x02, 0x4c
        /*0112*/ 	.byte	0x01
	.zero		1


	//----- nvinfo : EIATTR_MERCURY_ISA_VERSION
	.align		4
        /*0114*/ 	.byte	0x03, 0x5f
        /*0116*/ 	.short	0x0000


	//----- nvinfo : EIATTR_COOP_GROUP_MASK_REGIDS
	.align		4
        /*0118*/ 	.byte	0x04, 0x29
        /*011a*/ 	.short	(.L_310 - .L_309)


	//   ....[0]....
.L_309:
        /*011c*/ 	.word	0xffffffff


	//   ....[1]....
        /*0120*/ 	.word	0xffffffff


	//   ....[2]....
        /*0124*/ 	.word	0xffffffff


	//   ....[3]....
        /*0128*/ 	.word	0xffffffff


	//   ....[4]....
        /*012c*/ 	.word	0xffffffff


	//   ....[5]....
        /*0130*/ 	.word	0xffffffff


	//   ....[6]....
        /*0134*/ 	.word	0xffffffff


	//   ....[7]....
        /*0138*/ 	.word	0xffffffff


	//   ....[8]....
        /*013c*/ 	.word	0xffffffff


	//   ....[9]....
        /*0140*/ 	.word	0xffffffff


	//----- nvinfo : EIATTR_COOP_GROUP_INSTR_OFFSETS
	.align		4
.L_310:
        /*0144*/ 	.byte	0x04, 0x28
        /*0146*/ 	.short	(.L_312 - .L_311)


	//   ....[0]....
.L_311:
        /*0148*/ 	.word	0x000007b0


	//   ....[1]....
        /*014c*/ 	.word	0x000007d0


	//   ....[2]....
        /*0150*/ 	.word	0x00000820


	//   ....[3]....
        /*0154*/ 	.word	0x00000830


	//   ....[4]....
        /*0158*/ 	.word	0x00000890


	//   ....[5]....
        /*015c*/ 	.word	0x000008a0


	//   ....[6]....
        /*0160*/ 	.word	0x000008f0


	//   ....[7]....
        /*0164*/ 	.word	0x00000900


	//   ....[8]....
        /*0168*/ 	.word	0x00000950


	//   ....[9]....
        /*016c*/ 	.word	0x00000960


	//----- nvinfo : EIATTR_EXIT_INSTR_OFFSETS
	.align		4
.L_312:
        /*0170*/ 	.byte	0x04, 0x1c
        /*0172*/ 	.short	(.L_314 - .L_313)


	//   ....[0]....
.L_313:
        /*0174*/ 	.word	0x000000a0


	//   ....[1]....
        /*0178*/ 	.word	0x00000260


	//   ....[2]....
        /*017c*/ 	.word	0x00000ce0


	//   ....[3]....
        /*0180*/ 	.word	0x00001370


	//   ....[4]....
        /*0184*/ 	.word	0x000014b0


	//----- nvinfo : EIATTR_CRS_STACK_SIZE
	.align		4
.L_314:
        /*0188*/ 	.byte	0x04, 0x1e
        /*018a*/ 	.short	(.L_316 - .L_315)
.L_315:
        /*018c*/ 	.word	0x00000000
.L_316:


//--------------------- .nv.info._ZN17fastertransformer11topk_stage1IfLi256ELi8EEEvPKT_PS1_PiS4_PKbiPKiiS9_S7_ --------------------------
	.section	.nv.info._ZN17fastertransformer11topk_stage1IfLi256ELi8EEEvPKT_PS1_PiS4_PKbiPKiiS9_S7_,"",@"SHT_CUDA_INFO"
	.sectionflags	@""
	.align	4


	//----- nvinfo : EIATTR_CUDA_API_VERSION
	.align		4
        /*0000*/ 	.byte	0x04, 0x37
        /*0002*/ 	.short	(.L_318 - .L_317)
.L_317:
        /*0004*/ 	.word	0x00000082


	//----- nvinfo : EIATTR_SW2861232_WAR
	.align		4
.L_318:
        /*0008*/ 	.byte	0x01, 0x35
	.zero		2


	//----- nvinfo : EIATTR_PARAM_CBANK
	.align		4
        /*000c*/ 	.byte	0x04, 0x0a
        /*000e*/ 	.short	(.L_320 - .L_319)
	.align		4
.L_319:
        /*0010*/ 	.word	index@(.nv.constant0._ZN17fastertransformer11topk_stage1IfLi256ELi8EEEvPKT_PS1_PiS4_PKbiPKiiS9_S7_)
        /*0014*/ 	.short	0x0160
        /*0016*/ 	.short	0x0050


	//----- nvinfo : EIATTR_CBANK_PARAM_SIZE
	.align		4
.L_320:
        /*0018*/ 	.byte	0x03, 0x19
        /*001a*/ 	.short	0x0050


	//----- nvinfo : EIATTR_KPARAM_INFO
	.align		4
        /*001c*/ 	.byte	0x04, 0x17
        /*001e*/ 	.short	(.L_322 - .L_321)
.L_321:
        /*0020*/ 	.word	0x00000000
        /*0024*/ 	.short	0x0009
        /*0026*/ 	.short	0x0048
        /*0028*/ 	.byte	0x00, 0xf0, 0x21, 0x00


	//----- nvinfo : EIATTR_KPARAM_INFO
	.align		4
.L_322:
        /*002c*/ 	.byte	0x04, 0x17
        /*002e*/ 	.short	(.L_324 - .L_323)
.L_323:
        /*0030*/ 	.word	0x00000000
        /*0034*/ 	.short	0x0008
        /*0036*/ 	.short	0x0040
        /*0038*/ 	.byte	0x00, 0xf0, 0x21, 0x00


	//----- nvinfo : EIATTR_KPARAM_INFO
	.align		4
.L_324:
        /*003c*/ 	.byte	0x04, 0x17
        /*003e*/ 	.short	(.L_326 - .L_325)
.L_325:
        /*0040*/ 	.word	0x00000000
        /*0044*/ 	.short	0x0007
        /*0046*/ 	.short	0x0038
        /*0048*/ 	.byte	0x00, 0xf0, 0x11, 0x00


	//----- nvinfo : EIATTR_KPARAM_INFO
	.align		4
.L_326:
        /*004c*/ 	.byte	0x04, 0x17
        /*004e*/ 	.short	(.L_328 - .L_327)
.L_327:
        /*0050*/ 	.word	0x00000000
        /*0054*/ 	.short	0x0006
        /*0056*/ 	.short	0x0030
        /*0058*/ 	.byte	0x00, 0xf0, 0x21, 0x00


	//----- nvinfo : EIATTR_KPARAM_INFO
	.align		4
.L_328:
        /*005c*/ 	.byte	0x04, 0x17
        /*005e*/ 	.short	(.L_330 - .L_329)
.L_329:
        /*0060*/ 	.word	0x00000000
        /*0064*/ 	.short	0x0005
        /*0066*/ 	.short	0x0028
        /*0068*/ 	.byte	0x00, 0xf0, 0x11, 0x00


	//----- nvinfo : EIATTR_KPARAM_INFO
	.align		4
.L_330:
        /*006c*/ 	.byte	0x04, 0x17
        /*006e*/ 	.short	(.L_332 - .L_331)
.L_331:
        /*0070*/ 	.word	0x00000000
        /*0074*/ 	.short	0x0004
        /*0076*/ 	.short	0x0020
        /*0078*/ 	.byte	0x00, 0xf0, 0x21, 0x00


	//----- nvinfo : EIATTR_KPARAM_INFO
	.align		4
.L_332:
        /*007c*/ 	.byte	0x04, 0x17
        /*007e*/ 	.short	(.L_334 - .L_333)
.L_333:
        /*0080*/ 	.word	0x00000000
        /*0084*/ 	.short	0x0003
        /*0086*/ 	.short	0x0018
        /*0088*/ 	.byte	0x00, 0xf0, 0x21, 0x00


	//----- nvinfo : EIATTR_KPARAM_INFO
	.align		4
.L_334:
        /*008c*/ 	.byte	0x04, 0x17
        /*008e*/ 	.short	(.L_336 - .L_335)
.L_335:
        /*0090*/ 	.word	0x00000000
        /*0094*/ 	.short	0x0002
        /*0096*/ 	.short	0x0010
        /*0098*/ 	.byte	0x00, 0xf0, 0x21, 0x00


	//----- nvinfo : EIATTR_KPARAM_INFO
	.align		4
.L_336:
        /*009c*/ 	.byte	0x04, 0x17
        /*009e*/ 	.short	(.L_338 - .L_337)
.L_337:
        /*00a0*/ 	.word	0x00000000
        /*00a4*/ 	.short	0x0001
        /*00a6*/ 	.short	0x0008
        /*00a8*/ 	.byte	0x00, 0xf0, 0x21, 0x00


	//----- nvinfo : EIATTR_KPARAM_INFO
	.align		4
.L_338:
        /*00ac*/ 	.byte	0x04, 0x17
        /*00ae*/ 	.short	(.L_340 - .L_339)
.L_339:
        /*00b0*/ 	.word	0x00000000
        /*00b4*/ 	.short	0x0000
        /*00b6*/ 	.short	0x0000
        /*00b8*/ 	.byte	0x00, 0xf0, 0x21, 0x00


	//----- nvinfo : EIATTR_MAXREG_COUNT
	.align		4
.L_340:
        /*00bc*/ 	.byte	0x03, 0x1b
        /*00be*/ 	.short	0x00ff


	//----- nvinfo : EIATTR_NUM_BARRIERS
	.align		4
        /*00c0*/ 	.byte	0x02, 0x4c
        /*00c2*/ 	.byte	0x01
	.zero		1


	//----- nvinfo : EIATTR_MERCURY_ISA_VERSION
	.align		4
        /*00c4*/ 	.byte	0x03, 0x5f
        /*00c6*/ 	.short	0x0000


	//----- nvinfo : EIATTR_COOP_GROUP_MASK_REGIDS
	.align		4
        /*00c8*/ 	.byte	0x04, 0x29
        /*00ca*/ 	.short	(.L_342 - .L_341)


	//   ....[0]....
.L_341:
        /*00cc*/ 	.word	0xffffffff


	//   ....[1]....
        /*00d0*/ 	.word	0xffffffff


	//   ....[2]....
        /*00d4*/ 	.word	0xffffffff


	//   ....[3]....
        /*00d8*/ 	.word	0xffffffff


	//   ....[4]....
        /*00dc*/ 	.word	0xffffffff


	//   ....[5]....
        /*00e0*/ 	.word	0xffffffff


	//   ....[6]....
        /*00e4*/ 	.word	0xffffffff


	//   ....[7]....
        /*00e8*/ 	.word	0xffffffff


	//   ....[8]....
        /*00ec*/ 	.word	0xffffffff


	//   ....[9]....
        /*00f0*/ 	.word	0xffffffff


	//----- nvinfo : EIATTR_COOP_GROUP_INSTR_OFFSETS
	.align		4
.L_342:
        /*00f4*/ 	.byte	0x04, 0x28
        /*00f6*/ 	.short	(.L_344 - .L_343)


	//   ....[0]....
.L_343:
        /*00f8*/ 	.word	0x00000c40


	//   ....[1]....
        /*00fc*/ 	.word	0x00000c60


	//   ....[2]....
        /*0100*/ 	.word	0x00000cb0


	//   ....[3]....
        /*0104*/ 	.word	0x00000cc0


	//   ....[4]....
        /*0108*/ 	.word	0x00000d20


	//   ....[5]....
        /*010c*/ 	.word	0x00000d30


	//   ....[6]....
        /*0110*/ 	.word	0x00000d90


	//   ....[7]....
        /*0114*/ 	.word	0x00000da0


	//   ....[8]....
        /*0118*/ 	.word	0x00000df0


	//   ....[9]....
        /*011c*/ 	.word	0x00000e00


	//----- nvinfo : EIATTR_EXIT_INSTR_OFFSETS
	.align		4
.L_344:
        /*0120*/ 	.byte	0x04, 0x1c
        /*0122*/ 	.short	(.L_346 - .L_345)


	//   ....[0]....
.L_345:
        /*0124*/ 	.word	0x000000d0


	//   ....[1]....
        /*0128*/ 	.word	0x00000260


	//   ....[2]....
        /*012c*/ 	.word	0x00000300


	//   ....[3]....
        /*0130*/ 	.word	0x00000390


	//   ....[4]....
        /*0134*/ 	.word	0x00000780


	//   ....[5]....
        /*0138*/ 	.word	0x000010c0


	//----- nvinfo : EIATTR_CRS_STACK_SIZE
	.align		4
.L_346:
        /*013c*/ 	.byte	0x04, 0x1e
        /*013e*/ 	.short	(.L_348 - .L_347)
.L_347:
        /*0140*/ 	.word	0x00000000
.L_348:


//--------------------- .nv.info._ZN17fastertransformer20topk_stage2_samplingIfLi128ELi8EEEvPKiPT_PiS5_PbPfS7_iS2_fPKfP17curandStateXORWOWS2_iPKb --------------------------
	.section	.nv.info._ZN17fastertransformer20topk_stage2_samplingIfLi128ELi8EEEvPKiPT_PiS5_PbPfS7_iS2_fPKfP17curandStateXORWOWS2_iPKb,"",@"SHT_CUDA_INFO"
	.sectionflags	@""
	.align	4


	//----- nvinfo : EIATTR_CUDA_API_VERSION
	.align		4
        /*0000*/ 	.byte	0x04, 0x37
        /*0002*/ 	.short	(.L_350 - .L_349)
.L_349:
        /*0004*/ 	.word	0x00000082


	//----- nvinfo : EIATTR_SW2861232_WAR
	.align		4
.L_350:
        /*0008*/ 	.byte	0x01, 0x35
	.zero		2


	//----- nvinfo : EIATTR_PARAM_CBANK
	.align		4
        /*000c*/ 	.byte	0x04, 0x0a
        /*000e*/ 	.short	(.L_352 - .L_351)
	.align		4
.L_351:
        /*0010*/ 	.word	index@(.nv.constant0._ZN17fastertransformer20topk_stage2_samplingIfLi128ELi8EEEvPKiPT_PiS5_PbPfS7_iS2_fPKfP17curandStateXORWOWS2_iPKb)
        /*0014*/ 	.short	0x0160
        /*0016*/ 	.short	0x0078


	//----- nvinfo : EIATTR_CBANK_PARAM_SIZE
	.align		4
.L_352:
        /*0018*/ 	.byte	0x03, 0x19
        /*001a*/ 	.short	0x0078


	//----- nvinfo : EIATTR_KPARAM_INFO
	.align		4
        /*001c*/ 	.byte	0x04, 0x17
        /*001e*/ 	.short	(.L_354 - .L_353)
.L_353:
        /*0020*/ 	.word	0x00000000
        /*0024*/ 	.short	0x000e
        /*0026*/ 	.short	0x0070
        /*0028*/ 	.byte	0x00, 0xf0, 0x21, 0x00


	//----- nvinfo : EIATTR_KPARAM_INFO
	.align		4
.L_354:
        /*002c*/ 	.byte	0x04, 0x17
        /*002e*/ 	.short	(.L_356 - .L_355)
.L_355:
        /*0030*/ 	.word	0x00000000
        /*0034*/ 	.short	0x000d
        /*0036*/ 	.short	0x0068
        /*0038*/ 	.byte	0x00, 0xf0, 0x11, 0x00


	//----- nvinfo : EIATTR_KPARAM_INFO
	.align		4
.L_356:
        /*003c*/ 	.byte	0x04, 0x17
        /*003e*/ 	.short	(.L_358 - .L_357)
.L_357:
        /*0040*/ 	.word	0x00000000
        /*0044*/ 	.short	0x000c
        /*0046*/ 	.short	0x0060
        /*0048*/ 	.byte	0x00, 0xf0, 0x21, 0x00


	//----- nvinfo : EIATTR_KPARAM_INFO
	.align		4
.L_358:
        /*004c*/ 	.byte	0x04, 0x17
        /*004e*/ 	.short	(.L_360 - .L_359)
.L_359:
        /*0050*/ 	.word	0x00000000
        /*0054*/ 	.short	0x000b
        /*0056*/ 	.short	0x0058
        /*0058*/ 	.byte	0x00, 0xf0, 0x21, 0x00


	//----- nvinfo : EIATTR_KPARAM_INFO
	.align		4
.L_360:
        /*005c*/ 	.byte	0x04, 0x17
        /*005e*/ 	.short	(.L_362 - .L_361)
.L_361:
        /*0060*/ 	.word	0x00000000
        /*0064*/ 	.short	0x000a
        /*0066*/ 	.short	0x0050
        /*0068*/ 	.byte	0x00, 0xf0, 0x21, 0x00


	//----- nvinfo : EIATTR_KPARAM_INFO
	.align		4
.L_362:
        /*006c*/ 	.byte	0x04, 0x17
        /*006e*/ 	.short	(.L_364 - .L_363)
.L_363:
        /*0070*/ 	.word	0x00000000
        /*0074*/ 	.short	0x0009
        /*0076*/ 	.short	0x0048
        /*0078*/ 	.byte	0x00, 0xf0, 0x11, 0x00


	//----- nvinfo : EIATTR_KPARAM_INFO
	.align		4
.L_364:
        /*007c*/ 	.byte	0x04, 0x17
        /*007e*/ 	.short	(.L_366 - .L_365)
.L_365:
        /*0080*/ 	.word	0x00000000
        /*0084*/ 	.short	0x0008
        /*0086*/ 	.short	0x0040
        /*0088*/ 	.byte	0x00, 0xf0, 0x21, 0x00


	//----- nvinfo : EIATTR_KPARAM_INFO
	.align		4
.L_366:
        /*008c*/ 	.byte	0x04, 0x17
        /*008e*/ 	.short	(.L_368 - .L_367)
.L_367:
        /*0090*/ 	.word	0x00000000
        /*0094*/ 	.short	0x0007
        /*0096*/ 	.short	0x0038
        /*0098*/ 	.byte	0x00, 0xf0, 0x11, 0x00


	//----- nvinfo : EIATTR_KPARAM_INFO
	.align		4
.L_368:
        /*009c*/ 	.byte	0x04, 0x17
        /*009e*/ 	.short	(.L_370 - .L_369)
.L_369:
        /*00a0*/ 	.word	0x00000000
        /*00a4*/ 	.short	0x0006
        /*00a6*/ 	.short	0x0030
        /*00a8*/ 	.byte	0x00, 0xf0, 0x21, 0x00


	//----- nvinfo : EIATTR_KPARAM_INFO
	.align		4
.L_370:
        /*00ac*/ 	.byte	0x04, 0x17
        /*00ae*/ 	.short	(.L_372 - .L_371)
.L_371:
        /*00b0*/ 	.word	0x00000000
        /*00b4*/ 	.short	0x0005
        /*00b6*/ 	.short	0x0028
        /*00b8*/ 	.byte	0x00, 0xf0, 0x21, 0x00


	//----- nvinfo : EIATTR_KPARAM_INFO
	.align		4
.L_372:
        /*00bc*/ 	.byte	0x04, 0x17
        /*00be*/ 	.short	(.L_374 - .L_373)
.L_373:
        /*00c0*/ 	.word	0x00000000
        /*00c4*/ 	.short	0x0004
        /*00c6*/ 	.short	0x0020
        /*00c8*/ 	.byte	0x00, 0xf0, 0x21, 0x00


	//----- nvinfo : EIATTR_KPARAM_INFO
	.align		4
.L_374:
        /*00cc*/ 	.byte	0x04, 0x17
        /*00ce*/ 	.short	(.L_376 - .L_375)
.L_375:
        /*00d0*/ 	.word	0x00000000
        /*00d4*/ 	.short	0x0003
        /*00d6*/ 	.short	0x0018
        /*00d8*/ 	.byte	0x00, 0xf0, 0x21, 0x00


	//----- nvinfo : EIATTR_KPARAM_INFO
	.align		4
.L_376:
        /*00dc*/ 	.byte	0x04, 0x17
        /*00de*/ 	.short	(.L_378 - .L_377)
.L_377:
        /*00e0*/ 	.word	0x00000000
        /*00e4*/ 	.short	0x0002
        /*00e6*/ 	.short	0x0010
        /*00e8*/ 	.byte	0x00, 0xf0, 0x21, 0x00


	//----- nvinfo : EIATTR_KPARAM_INFO
	.align		4
.L_378:
        /*00ec*/ 	.byte	0x04, 0x17
        /*00ee*/ 	.short	(.L_380 - .L_379)
.L_379:
        /*00f0*/ 	.word	0x00000000
        /*00f4*/ 	.short	0x0001
        /*00f6*/ 	.short	0x0008
        /*00f8*/ 	.byte	0x00, 0xf0, 0x21, 0x00


	//----- nvinfo : EIATTR_KPARAM_INFO
	.align		4
.L_380:
        /*00fc*/ 	.byte	0x04, 0x17
        /*00fe*/ 	.short	(.L_382 - .L_381)
.L_381:
        /*0100*/ 	.word	0x00000000
        /*0104*/ 	.short	0x0000
        /*0106*/ 	.short	0x0000
        /*0108*/ 	.byte	0x00, 0xf0, 0x21, 0x00


	//----- nvinfo : EIATTR_MAXREG_COUNT
	.align		4
.L_382:
        /*010c*/ 	.byte	0x03, 0x1b
        /*010e*/ 	.short	0x00ff


	//----- nvinfo : EIATTR_NUM_BARRIERS
	.align		4
        /*0110*/ 	.byte	0x02, 0x4c
        /*0112*/ 	.byte	0x01
	.zero		1


	//----- nvinfo : EIATTR_MERCURY_ISA_VERSION
	.align		4
        /*0114*/ 	.byte	0x03, 0x5f
        /*0116*/ 	.short	0x0000


	//----- nvinfo : EIATTR_COOP_GROUP_MASK_REGIDS
	.align		4
        /*0118*/ 	.byte	0x04, 0x29
        /*011a*/ 	.short	(.L_384 - .L_383)


	//   ....[0]....
.L_383:
        /*011c*/ 	.word	0xffffffff


	//   ....[1]....
        /*0120*/ 	.word	0xffffffff


	//   ....[2]....
        /*0124*/ 	.word	0xffffffff


	//   ....[3]....
        /*0128*/ 	.word	0xffffffff


	//   ....[4]....
        /*012c*/ 	.word	0xffffffff


	//   ....[5]....
        /*0130*/ 	.word	0xffffffff


	//   ....[6]....
        /*0134*/ 	.word	0xffffffff


	//   ....[7]....
        /*0138*/ 	.word	0xffffffff


	//   ....[8]....
        /*013c*/ 	.word	0xffffffff


	//   ....[9]....
        /*0140*/ 	.word	0xffffffff


	//----- nvinfo : EIATTR_COOP_GROUP_INSTR_OFFSETS
	.align		4
.L_384:
        /*0144*/ 	.byte	0x04, 0x28
        /*0146*/ 	.short	(.L_386 - .L_385)


	//   ....[0]....
.L_385:
        /*0148*/ 	.word	0x000007b0


	//   ....[1]....
        /*014c*/ 	.word	0x000007d0


	//   ....[2]....
        /*0150*/ 	.word	0x00000820


	//   ....[3]....
        /*0154*/ 	.word	0x00000830


	//   ....[4]....
        /*0158*/ 	.word	0x00000890


	//   ....[5]....
        /*015c*/ 	.word	0x000008a0


	//   ....[6]....
        /*0160*/ 	.word	0x000008f0


	//   ....[7]....
        /*0164*/ 	.word	0x00000900


	//   ....[8]....
        /*0168*/ 	.word	0x00000950


	//   ....[9]....
        /*016c*/ 	.word	0x00000960


	//----- nvinfo : EIATTR_EXIT_INSTR_OFFSETS
	.align		4
.L_386:
        /*0170*/ 	.byte	0x04, 0x1c
        /*0172*/ 	.short	(.L_388 - .L_387)


	//   ....[0]....
.L_387:
        /*0174*/ 	.word	0x000000a0


	//   ....[1]....
        /*0178*/ 	.word	0x00000260


	//   ....[2]....
        /*017c*/ 	.word	0x00000c40


	//   ....[3]....
        /*0180*/ 	.word	0x000012d0


	//   ....[4]....
        /*0184*/ 	.word	0x00001410


	//----- nvinfo : EIATTR_CRS_STACK_SIZE
	.align		4
.L_388:
        /*0188*/ 	.byte	0x04, 0x1e
        /*018a*/ 	.short	(.L_390 - .L_389)
.L_389:
        /*018c*/ 	.word	0x00000000
.L_390:


//--------------------- .nv.info._ZN17fastertransformer11topk_stage1IfLi128ELi8EEEvPKT_PS1_PiS4_PKbiPKiiS9_S7_ --------------------------
	.section	.nv.info._ZN17fastertransformer11topk_stage1IfLi128ELi8EEEvPKT_PS1_PiS4_PKbiPKiiS9_S7_,"",@"SHT_CUDA_INFO"
	.sectionflags	@""
	.align	4


	//----- nvinfo : EIATTR_CUDA_API_VERSION
	.align		4
        /*0000*/ 	.byte	0x04, 0x37
        /*0002*/ 	.short	(.L_392 - .L_391)
.L_391:
        /*0004*/ 	.word	0x00000082


	//----- nvinfo : EIATTR_SW2861232_WAR
	.align		4
.L_392:
        /*0008*/ 	.byte	0x01, 0x35
	.zero		2


	//----- nvinfo : EIATTR_PARAM_CBANK
	.align		4
        /*000c*/ 	.byte	0x04, 0x0a
        /*000e*/ 	.short	(.L_394 - .L_393)
	.align		4
.L_393:
        /*0010*/ 	.word	index@(.nv.constant0._ZN17fastertransformer11topk_stage1IfLi128ELi8EEEvPKT_PS1_PiS4_PKbiPKiiS9_S7_)
        /*0014*/ 	.short	0x0160
        /*0016*/ 	.short	0x0050


	//----- nvinfo : EIATTR_CBANK_PARAM_SIZE
	.align		4
.L_394:
        /*0018*/ 	.byte	0x03, 0x19
        /*001a*/ 	.short	0x0050


	//----- nvinfo : EIATTR_KPARAM_INFO
	.align		4
        /*001c*/ 	.byte	0x04, 0x17
        /*001e*/ 	.short	(.L_396 - .L_395)
.L_395:
        /*0020*/ 	.word	0x00000000
        /*0024*/ 	.short	0x0009
        /*0026*/ 	.short	0x0048
        /*0028*/ 	.byte	0x00, 0xf0, 0x21, 0x00


	//----- nvinfo : EIATTR_KPARAM_INFO
	.align		4
.L_396:
        /*002c*/ 	.byte	0x04, 0x17
        /*002e*/ 	.short	(.L_398 - .L_397)
.L_397:
        /*0030*/ 	.word	0x00000000
        /*0034*/ 	.short	0x0008
        /*0036*/ 	.short	0x0040
        /*0038*/ 	.byte	0x00, 0xf0, 0x21, 0x00


	//----- nvinfo : EIATTR_KPARAM_INFO
	.align		4
.L_398:
        /*003c*/ 	.byte	0x04, 0x17
        /*003e*/ 	.short	(.L_400 - .L_399)
.L_399:
        /*0040*/ 	.word	0x00000000
        /*0044*/ 	.short	0x0007
        /*0046*/ 	.short	0x0038
        /*0048*/ 	.byte	0x00, 0xf0, 0x11, 0x00


	//----- nvinfo : EIATTR_KPARAM_INFO
	.align		4
.L_400:
        /*004c*/ 	.byte	0x04, 0x17
        /*004e*/ 	.short	(.L_402 - .L_401)
.L_401:
        /*0050*/ 	.word	0x00000000
        /*0054*/ 	.short	0x0006
        /*0056*/ 	.short	0x0030
        /*0058*/ 	.byte	0x00, 0xf0, 0x21, 0x00


	//----- nvinfo : EIATTR_KPARAM_INFO
	.align		4
.L_402:
        /*005c*/ 	.byte	0x04, 0x17
        /*005e*/ 	.short	(.L_404 - .L_403)
.L_403:
        /*0060*/ 	.word	0x00000000
        /*0064*/ 	.short	0x0005
        /*0066*/ 	.short	0x0028
        /*0068*/ 	.byte	0x00, 0xf0, 0x11, 0x00


	//----- nvinfo : EIATTR_KPARAM_INFO
	.align		4
.L_404:
        /*006c*/ 	.byte	0x04, 0x17
        /*006e*/ 	.short	(.L_406 - .L_405)
.L_405:
        /*0070*/ 	.word	0x00000000
        /*0074*/ 	.short	0x0004
        /*0076*/ 	.short	0x0020
        /*0078*/ 	.byte	0x00, 0xf0, 0x21, 0x00


	//----- nvinfo : EIATTR_KPARAM_INFO
	.align		4
.L_406:
        /*007c*/ 	.byte	0x04, 0x17
        /*007e*/ 	.short	(.L_408 - .L_407)
.L_407:
        /*0080*/ 	.word	0x00000000
        /*0084*/ 	.short	0x0003
        /*0086*/ 	.short	0x0018
        /*0088*/ 	.byte	0x00, 0xf0, 0x21, 0x00


	//----- nvinfo : EIATTR_KPARAM_INFO
	.align		4
.L_408:
        /*008c*/ 	.byte	0x04, 0x17
        /*008e*/ 	.short	(.L_410 - .L_409)
.L_409:
        /*0090*/ 	.word	0x00000000
        /*0094*/ 	.short	0x0002
        /*0096*/ 	.short	0x0010
        /*0098*/ 	.byte	0x00, 0xf0, 0x21, 0x00


	//----- nvinfo : EIATTR_KPARAM_INFO
	.align		4
.L_410:
        /*009c*/ 	.byte	0x04, 0x17
        /*009e*/ 	.short	(.L_412 - .L_411)
.L_411:
        /*00a0*/ 	.word	0x00000000
        /*00a4*/ 	.short	0x0001
        /*00a6*/ 	.short	0x0008
        /*00a8*/ 	.byte	0x00, 0xf0, 0x21, 0x00


	//----- nvinfo : EIATTR_KPARAM_INFO
	.align		4
.L_412:
        /*00ac*/ 	.byte	0x04, 0x17
        /*00ae*/ 	.short	(.L_414 - .L_413)
.L_413:
        /*00b0*/ 	.word	0x00000000
        /*00b4*/ 	.short	0x0000
        /*00b6*/ 	.short	0x0000
        /*00b8*/ 	.byte	0x00, 0xf0, 0x21, 0x00


	//----- nvinfo : EIATTR_MAXREG_COUNT
	.align		4
.L_414:
        /*00bc*/ 	.byte	0x03, 0x1b
        /*00be*/ 	.short	0x00ff


	//----- nvinfo : EIATTR_NUM_BARRIERS
	.align		4
        /*00c0*/ 	.byte	0x02, 0x4c
        /*00c2*/ 	.byte	0x01
	.zero		1


	//----- nvinfo : EIATTR_MERCURY_ISA_VERSION
	.align		4
        /*00c4*/ 	.byte	0x03, 0x5f
        /*00c6*/ 	.short	0x0000


	//----- nvinfo : EIATTR_COOP_GROUP_MASK_REGIDS
	.align		4
        /*00c8*/ 	.byte	0x04, 0x29
        /*00ca*/ 	.short	(.L_416 - .L_415)


	//   ....[0]....
.L_415:
        /*00cc*/ 	.word	0xffffffff


	//   ....[1]....
        /*00d0*/ 	.word	0xffffffff


	//   ....[2]....
        /*00d4*/ 	.word	0xffffffff


	//   ....[3]....
        /*00d8*/ 	.word	0xffffffff


	//   ....[4]....
        /*00dc*/ 	.word	0xffffffff


	//   ....[5]....
        /*00e0*/ 	.word	0xffffffff


	//   ....[6]....
        /*00e4*/ 	.word	0xffffffff


	//   ....[7]....
        /*00e8*/ 	.word	0xffffffff


	//   ....[8]....
        /*00ec*/ 	.word	0xffffffff


	//   ....[9]....
        /*00f0*/ 	.word	0xffffffff


	//----- nvinfo : EIATTR_COOP_GROUP_INSTR_OFFSETS
	.align		4
.L_416:
        /*00f4*/ 	.byte	0x04, 0x28
        /*00f6*/ 	.short	(.L_418 - .L_417)


	//   ....[0]....
.L_417:
        /*00f8*/ 	.word	0x00000c10


	//   ....[1]....
        /*00fc*/ 	.word	0x00000c30


	//   ....[2]....
        /*0100*/ 	.word	0x00000c80


	//   ....[3]....
        /*0104*/ 	.word	0x00000c90


	//   ....[4]....
        /*0108*/ 	.word	0x00000cf0


	//   ....[5]....
        /*010c*/ 	.word	0x00000d00


	//   ....[6]....
        /*0110*/ 	.word	0x00000d60


	//   ....[7]....
        /*0114*/ 	.word	0x00000d70


	//   ....[8]....
        /*0118*/ 	.word	0x00000dd0


	//   ....[9]....
        /*011c*/ 	.word	0x00000de0


	//----- nvinfo : EIATTR_EXIT_INSTR_OFFSETS
	.align		4
.L_418:
        /*0120*/ 	.byte	0x04, 0x1c
        /*0122*/ 	.short	(.L_420 - .L_419)


	//   ....[0]....
.L_419:
        /*0124*/ 	.word	0x000000d0


	//   ....[1]....
        /*0128*/ 	.word	0x00000260


	//   ....[2]....
        /*012c*/ 	.word	0x00000300


	//   ....[3]....
        /*0130*/ 	.word	0x00000390


	//   ....[4]....
        /*0134*/ 	.word	0x00000770


	//   ....[5]....
        /*0138*/ 	.word	0x00000ff0


	//----- nvinfo : EIATTR_CRS_STACK_SIZE
	.align		4
.L_420:
        /*013c*/ 	.byte	0x04, 0x1e
        /*013e*/ 	.short	(.L_422 - .L_421)
.L_421:
        /*0140*/ 	.word	0x00000000
.L_422:


//--------------------- .nv.info._ZN17fastertransformer14addBiasEndMaskI6__halfEEvPT_PKS2_PKiPKbii --------------------------
	.section	.nv.info._ZN17fastertransformer14addBiasEndMaskI6__halfEEvPT_PKS2_PKiPKbii,"",@"SHT_CUDA_INFO"
	.sectionflags	@""
	.align	4


	//----- nvinfo : EIATTR_CUDA_API_VERSION
	.align		4
        /*0000*/ 	.byte	0x04, 0x37
        /*0002*/ 	.short	(.L_424 - .L_423)
.L_423:
        /*0004*/ 	.word	0x00000082


	//----- nvinfo : EIATTR_SW2861232_WAR
	.align		4
.L_424:
        /*0008*/ 	.byte	0x01, 0x35
	.zero		2


	//----- nvinfo : EIATTR_PARAM_CBANK
	.align		4
        /*000c*/ 	.byte	0x04, 0x0a
        /*000e*/ 	.short	(.L_426 - .L_425)
	.align		4
.L_425:
        /*0010*/ 	.word	index@(.nv.constant0._ZN17fastertransformer14addBiasEndMaskI6__halfEEvPT_PKS2_PKiPKbii)
        /*0014*/ 	.short	0x0160
        /*0016*/ 	.short	0x0028


	//----- nvinfo : EIATTR_CBANK_PARAM_SIZE
	.align		4
.L_426:
        /*0018*/ 	.byte	0x03, 0x19
        /*001a*/ 	.short	0x0028


	//----- nvinfo : EIATTR_KPARAM_INFO
	.align		4
        /*001c*/ 	.byte	0x04, 0x17
        /*001e*/ 	.short	(.L_428 - .L_427)
.L_427:
        /*0020*/ 	.word	0x00000000
        /*0024*/ 	.short	0x0005
        /*0026*/ 	.short	0x0024
        /*0028*/ 	.byte	0x00, 0xf0, 0x11, 0x00


	//----- nvinfo : EIATTR_KPARAM_INFO
	.align		4
.L_428:
        /*002c*/ 	.byte	0x04, 0x17
        /*002e*/ 	.short	(.L_430 - .L_429)
.L_429:
        /*0030*/ 	.word	0x00000000
        /*0034*/ 	.short	0x0004
        /*0036*/ 	.short	0x0020
        /*0038*/ 	.byte	0x00, 0xf0, 0x11, 0x00


	//----- nvinfo : EIATTR_KPARAM_INFO
	.align		4
.L_430:
        /*003c*/ 	.byte	0x04, 0x17
        /*003e*/ 	.short	(.L_432 - .L_431)
.L_431:
        /*0040*/ 	.word	0x00000000
        /*0044*/ 	.short	0x0003
        /*0046*/ 	.short	0x0018
        /*0048*/ 	.byte	0x00, 0xf0, 0x21, 0x00


	//----- nvinfo : EIATTR_KPARAM_INFO
	.align		4
.L_432:
        /*004c*/ 	.byte	0x04, 0x17
        /*004e*/ 	.short	(.L_434 - .L_433)
.L_433:
        /*0050*/ 	.word	0x00000000
        /*0054*/ 	.short	0x0002
        /*0056*/ 	.short	0x0010
        /*0058*/ 	.byte	0x00, 0xf0, 0x21, 0x00


	//----- nvinfo : EIATTR_KPARAM_INFO
	.align		4
.L_434:
        /*005c*/ 	.byte	0x04, 0x17
        /*005e*/ 	.short	(.L_436 - .L_435)
.L_435:
        /*0060*/ 	.word	0x00000000
        /*0064*/ 	.short	0x0001
        /*0066*/ 	.short	0x0008
        /*0068*/ 	.byte	0x00, 0xf0, 0x21, 0x00


	//----- nvinfo : EIATTR_KPARAM_INFO
	.align		4
.L_436:
        /*006c*/ 	.byte	0x04, 0x17
        /*006e*/ 	.short	(.L_438 - .L_437)
.L_437:
        /*0070*/ 	.word	0x00000000
        /*0074*/ 	.short	0x0000
        /*0076*/ 	.short	0x0000
        /*0078*/ 	.byte	0x00, 0xf0, 0x21, 0x00


	//----- nvinfo : EIATTR_MAXREG_COUNT
	.align		4
.L_438:
        /*007c*/ 	.byte	0x03, 0x1b
        /*007e*/ 	.short	0x00ff


	//----- nvinfo : EIATTR_MERCURY_ISA_VERSION
	.align		4
        /*0080*/ 	.byte	0x03, 0x5f
        /*0082*/ 	.short	0x0000


	//----- nvinfo : EIATTR_EXIT_INSTR_OFFSETS
	.align		4
        /*0084*/ 	.byte	0x04, 0x1c
        /*0086*/ 	.short	(.L_440 - .L_439)


	//   ....[0]....
.L_439:
        /*0088*/ 	.word	0x000000c0


	//   ....[1]....
        /*008c*/ 	.word	0x00000240


	//   ....[2]....
        /*0090*/ 	.word	0x00000390


	//   ....[3]....
        /*0094*/ 	.word	0x00000430


	//----- nvinfo : EIATTR_CRS_STACK_SIZE
	.align		4
.L_440:
        /*0098*/ 	.byte	0x04, 0x1e
        /*009a*/ 	.short	(.L_442 - .L_441)
.L_441:
        /*009c*/ 	.word	0x00000000
.L_442:


//--------------------- .nv.info._ZN17fastertransformer14addBiasEndMaskIfEEvPT_PKS1_PKiPKbii --------------------------
	.section	.nv.info._ZN17fastertransformer14addBiasEndMaskIfEEvPT_PKS1_PKiPKbii,"",@"SHT_CUDA_INFO"
	.sectionflags	@""
	.align	4


	//----- nvinfo : EIATTR_CUDA_API_VERSION
	.align		4
        /*0000*/ 	.byte	0x04, 0x37
        /*0002*/ 	.short	(.L_444 - .L_443)
.L_443:
        /*0004*/ 	.word	0x00000082


	//----- nvinfo : EIATTR_SW2861232_WAR
	.align		4
.L_444:
        /*0008*/ 	.byte	0x01, 0x35
	.zero		2


	//----- nvinfo : EIATTR_PARAM_CBANK
	.align		4
        /*000c*/ 	.byte	0x04, 0x0a
        /*000e*/ 	.short	(.L_446 - .L_445)
	.align		4
.L_445:
        /*0010*/ 	.word	index@(.nv.constant0._ZN17fastertransformer14addBiasEndMaskIfEEvPT_PKS1_PKiPKbii)
        /*0014*/ 	.short	0x0160
        /*0016*/ 	.short	0x0028


	//----- nvinfo : EIATTR_CBANK_PARAM_SIZE
	.align		4
.L_446:
        /*0018*/ 	.byte	0x03, 0x19
        /*001a*/ 	.short	0x0028


	//----- nvinfo : EIATTR_KPARAM_INFO
	.align		4
        /*001c*/ 	.byte	0x04, 0x17
        /*001e*/ 	.short	(.L_448 - .L_447)
.L_447:
        /*0020*/ 	.word	0x00000000
        /*0024*/ 	.short	0x0005
        /*0026*/ 	.short	0x0024
        /*0028*/ 	.byte	0x00, 0xf0, 0x11, 0x00


	//----- nvinfo : EIATTR_KPARAM_INFO
	.align		4
.L_448:
        /*002c*/ 	.byte	0x04, 0x17
        /*002e*/ 	.short	(.L_450 - .L_449)
.L_449:
        /*0030*/ 	.word	0x00000000
        /*0034*/ 	.short	0x0004
        /*0036*/ 	.short	0x0020
        /*0038*/ 	.byte	0x00, 0xf0, 0x11, 0x00


	//----- nvinfo : EIATTR_KPARAM_INFO
	.align		4
.L_450:
        /*003c*/ 	.byte	0x04, 0x17
        /*003e*/ 	.short	(.L_452 - .L_451)
.L_451:
        /*0040*/ 	.word	0x00000000
        /*0044*/ 	.short	0x0003
        /*0046*/ 	.short	0x0018
        /*0048*/ 	.byte	0x00, 0xf0, 0x21, 0x00


	//----- nvinfo : EIATTR_KPARAM_INFO
	.align		4
.L_452:
        /*004c*/ 	.byte	0x04, 0x17
        /*004e*/ 	.short	(.L_454 - .L_453)
.L_453:
        /*0050*/ 	.word	0x00000000
        /*0054*/ 	.short	0x0002
        /*0056*/ 	.short	0x0010
        /*0058*/ 	.byte	0x00, 0xf0, 0x21, 0x00


	//----- nvinfo : EIATTR_KPARAM_INFO
	.align		4
.L_454:
        /*005c*/ 	.byte	0x04, 0x17
        /*005e*/ 	.short	(.L_456 - .L_455)
.L_455:
        /*0060*/ 	.word	0x00000000
        /*0064*/ 	.short	0x0001
        /*0066*/ 	.short	0x0008
        /*0068*/ 	.byte	0x00, 0xf0, 0x21, 0x00


	//----- nvinfo : EIATTR_KPARAM_INFO
	.align		4
.L_456:
        /*006c*/ 	.byte	0x04, 0x17
        /*006e*/ 	.short	(.L_458 - .L_457)
.L_457:
        /*0070*/ 	.word	0x00000000
        /*0074*/ 	.short	0x0000
        /*0076*/ 	.short	0x0000
        /*0078*/ 	.byte	0x00, 0xf0, 0x21, 0x00


	//----- nvinfo : EIATTR_MAXREG_COUNT
	.align		4
.L_458:
        /*007c*/ 	.byte	0x03, 0x1b
        /*007e*/ 	.short	0x00ff


	//----- nvinfo : EIATTR_MERCURY_ISA_VERSION
	.align		4
        /*0080*/ 	.byte	0x03, 0x5f
        /*0082*/ 	.short	0x0000


	//----- nvinfo : EIATTR_EXIT_INSTR_OFFSETS
	.align		4
        /*0084*/ 	.byte	0x04, 0x1c
        /*0086*/ 	.short	(.L_460 - .L_459)


	//   ....[0]....
.L_459:
        /*0088*/ 	.word	0x000000c0


	//   ....[1]....
        /*008c*/ 	.word	0x000001f0


	//   ....[2]....
        /*0090*/ 	.word	0x00000340


	//   ....[3]....
        /*0094*/ 	.word	0x000003e0


	//----- nvinfo : EIATTR_CRS_STACK_SIZE
	.align		4
.L_460:
        /*0098*/ 	.byte	0x04, 0x1e
        /*009a*/ 	.short	(.L_462 - .L_461)
.L_461:
        /*009c*/ 	.word	0x00000000
.L_462:


//--------------------- .nv.info._ZN17fastertransformer21curandBatchInitializeEP17curandStateXORWOWiPKy --------------------------
	.section	.nv.info._ZN17fastertransformer21curandBatchInitializeEP17curandStateXORWOWiPKy,"",@"SHT_CUDA_INFO"
	.sectionflags	@""
	.align	4


	//----- nvinfo : EIATTR_CUDA_API_VERSION
	.align		4
        /*0000*/ 	.byte	0x04, 0x37
        /*0002*/ 	.short	(.L_464 - .L_463)
.L_463:
        /*0004*/ 	.word	0x00000082


	//----- nvinfo : EIATTR_SW2861232_WAR
	.align		4
.L_464:
        /*0008*/ 	.byte	0x01, 0x35
	.zero		2


	//----- nvinfo : EIATTR_PARAM_CBANK
	.align		4
        /*000c*/ 	.byte	0x04, 0x0a
        /*000e*/ 	.short	(.L_466 - .L_465)
	.align		4
.L_465:
        /*0010*/ 	.word	index@(.nv.constant0._ZN17fastertransformer21curandBatchInitializeEP17curandStateXORWOWiPKy)
        /*0014*/ 	.short	0x0160
        /*0016*/ 	.short	0x0018


	//----- nvinfo : EIATTR_CBANK_PARAM_SIZE
	.align		4
.L_466:
        /*0018*/ 	.byte	0x03, 0x19
        /*001a*/ 	.short	0x0018


	//----- nvinfo : EIATTR_KPARAM_INFO
	.align		4
        /*001c*/ 	.byte	0x04, 0x17
        /*001e*/ 	.short	(.L_468 - .L_467)
.L_467:
        /*0020*/ 	.word	0x00000000
        /*0024*/ 	.short	0x0002
        /*0026*/ 	.short	0x0010
        /*0028*/ 	.byte	0x00, 0xf0, 0x21, 0x00


	//----- nvinfo : EIATTR_KPARAM_INFO
	.align		4
.L_468:
        /*002c*/ 	.byte	0x04, 0x17
        /*002e*/ 	.short	(.L_470 - .L_469)
.L_469:
        /*0030*/ 	.word	0x00000000
        /*0034*/ 	.short	0x0001
        /*0036*/ 	.short	0x0008
        /*0038*/ 	.byte	0x00, 0xf0, 0x11, 0x00


	//----- nvinfo : EIATTR_KPARAM_INFO
	.align		4
.L_470:
        /*003c*/ 	.byte	0x04, 0x17
        /*003e*/ 	.short	(.L_472 - .L_471)
.L_471:
        /*0040*/ 	.word	0x00000000
        /*0044*/ 	.short	0x0000
        /*0046*/ 	.short	0x0000
        /*0048*/ 	.byte	0x00, 0xf0, 0x21, 0x00


	//----- nvinfo : EIATTR_MAXREG_COUNT
	.align		4
.L_472:
        /*004c*/ 	.byte	0x03, 0x1b
        /*004e*/ 	.short	0x00ff


	//----- nvinfo : EIATTR_MERCURY_ISA_VERSION
	.align		4
        /*0050*/ 	.byte	0x03, 0x5f
        /*0052*/ 	.short	0x0000


	//----- nvinfo : EIATTR_EXIT_INSTR_OFFSETS
	.align		4
        /*0054*/ 	.byte	0x04, 0x1c
        /*0056*/ 	.short	(.L_474 - .L_473)


	//   ....[0]....
.L_473:
        /*0058*/ 	.word	0x00000050


	//   ....[1]....
        /*005c*/ 	.word	0x000001c0
.L_474:


//--------------------- .nv.info._ZN17fastertransformer16curandInitializeEP17curandStateXORWOWiy --------------------------
	.section	.nv.info._ZN17fastertransformer16curandInitializeEP17curandStateXORWOWiy,"",@"SHT_CUDA_INFO"
	.sectionflags	@""
	.align	4


	//----- nvinfo : EIATTR_CUDA_API_VERSION
	.align		4
        /*0000*/ 	.byte	0x04, 0x37
        /*0002*/ 	.short	(.L_476 - .L_475)
.L_475:
        /*0004*/ 	.word	0x00000082


	//----- nvinfo : EIATTR_SW2861232_WAR
	.align		4
.L_476:
        /*0008*/ 	.byte	0x01, 0x35
	.zero		2


	//----- nvinfo : EIATTR_PARAM_CBANK
	.align		4
        /*000c*/ 	.byte	0x04, 0x0a
        /*000e*/ 	.short	(.L_478 - .L_477)
	.align		4
.L_477:
        /*0010*/ 	.word	index@(.nv.constant0._ZN17fastertransformer16curandInitializeEP17curandStateXORWOWiy)
        /*0014*/ 	.short	0x0160
        /*0016*/ 	.short	0x0018


	//----- nvinfo : EIATTR_CBANK_PARAM_SIZE
	.align		4
.L_478:
        /*0018*/ 	.byte	0x03, 0x19
        /*001a*/ 	.short	0x0018


	//----- nvinfo : EIATTR_KPARAM_INFO
	.align		4
        /*001c*/ 	.byte	0x04, 0x17
        /*001e*/ 	.short	(.L_480 - .L_479)
.L_479:
        /*0020*/ 	.word	0x00000000
        /*0024*/ 	.short	0x0002
        /*0026*/ 	.short	0x0010
        /*0028*/ 	.byte	0x00, 0xf0, 0x21, 0x00


	//----- nvinfo : EIATTR_KPARAM_INFO
	.align		4
.L_480:
        /*002c*/ 	.byte	0x04, 0x17
        /*002e*/ 	.short	(.L_482 - .L_481)
.L_481:
        /*0030*/ 	.word	0x00000000
        /*0034*/ 	.short	0x0001
        /*0036*/ 	.short	0x0008
        /*0038*/ 	.byte	0x00, 0xf0, 0x11, 0x00


	//----- nvinfo : EIATTR_KPARAM_INFO
	.align		4
.L_482:
        /*003c*/ 	.byte	0x04, 0x17
        /*003e*/ 	.short	(.L_484 - .L_483)
.L_483:
        /*0040*/ 	.word	0x00000000
        /*0044*/ 	.short	0x0000
        /*0046*/ 	.short	0x0000
        /*0048*/ 	.byte	0x00, 0xf0, 0x21, 0x00


	//----- nvinfo : EIATTR_MAXREG_COUNT
	.align		4
.L_484:
        /*004c*/ 	.byte	0x03, 0x1b
        /*004e*/ 	.short	0x00ff


	//----- nvinfo : EIATTR_MERCURY_ISA_VERSION
	.align		4
        /*0050*/ 	.byte	0x03, 0x5f
        /*0052*/ 	.short	0x0000


	//----- nvinfo : EIATTR_EXIT_INSTR_OFFSETS
	.align		4
        /*0054*/ 	.byte	0x04, 0x1c
        /*0056*/ 	.short	(.L_486 - .L_485)


	//   ....[0]....
.L_485:
        /*0058*/ 	.word	0x00000050


	//   ....[1]....
        /*005c*/ 	.word	0x000001b0
.L_486:


//--------------------- .nv.info._ZN3cub17CUB_300001_SM_8006detail11EmptyKernelIvEEvv --------------------------
	.section	.nv.info._ZN3cub17CUB_300001_SM_8006detail11EmptyKernelIvEEvv,"",@"SHT_CUDA_INFO"
	.sectionflags	@""
	.align	4


	//----- nvinfo : EIATTR_CUDA_API_VERSION
	.align		4
        /*0000*/ 	.byte	0x04, 0x37
        /*0002*/ 	.short	(.L_488 - .L_487)
.L_487:
        /*0004*/ 	.word	0x00000082


	//----- nvinfo : EIATTR_SW2861232_WAR
	.align		4
.L_488:
        /*0008*/ 	.byte	0x01, 0x35
	.zero		2


	//----- nvinfo : EIATTR_MAXREG_COUNT
	.align		4
        /*000c*/ 	.byte	0x03, 0x1b
        /*000e*/ 	.short	0x00ff


	//----- nvinfo : EIATTR_MERCURY_ISA_VERSION
	.align		4
        /*0010*/ 	.byte	0x03, 0x5f
        /*0012*/ 	.short	0x0000


	//----- nvinfo : EIATTR_EXIT_INSTR_OFFSETS
	.align		4
        /*0014*/ 	.byte	0x04, 0x1c
        /*0016*/ 	.short	(.L_490 - .L_489)


	//   ....[0]....
.L_489:
        /*0018*/ 	.word	0x00000010
.L_490:


//--------------------- .nv.callgraph             --------------------------
	.section	.nv.callgraph,"",@"SHT_CUDA_CALLGRAPH"
	.align	4
	.sectionentsize	8
	.align		4
        /*0000*/ 	.word	0x00000000
	.align		4
        /*0004*/ 	.word	0xffffffff
	.align		4
        /*0008*/ 	.word	0x00000000
	.align		4
        /*000c*/ 	.word	0xfffffffe
	.align		4
        /*0010*/ 	.word	0x00000000
	.align		4
        /*0014*/ 	.word	0xfffffffd
	.align		4
        /*0018*/ 	.word	0x00000000
	.align		4
        /*001c*/ 	.word	0xfffffffc


//--------------------- .nv.rel.action            --------------------------
	.section	.nv.rel.action,"",@"SHT_CUDA_RELOCINFO"
	.align	8
	.sectionentsize	8
        /*0000*/ 	.byte	0x73, 0x00, 0x00, 0x00, 0x00, 0x00, 0x00, 0x00, 0x00, 0x00, 0x00, 0x11, 0x25, 0x00, 0x05, 0x36


//--------------------- .nv.constant4             --------------------------
	.section	.nv.constant4,"a",@progbits
	.align	8
	.align		8
.nv.constant4:
        /*0000*/ 	.dword	precalc_xorwow_matrix
	.align		8
        /*0008*/ 	.dword	precalc_xorwow_offset_matrix
	.align		8
        /*0010*/ 	.dword	mrg32k3aM1
	.align		8
        /*0018*/ 	.dword	mrg32k3aM2
	.align		8
        /*0020*/ 	.dword	mrg32k3aM1SubSeq
	.align		8
        /*0028*/ 	.dword	mrg32k3aM2SubSeq
	.align		8
        /*0030*/ 	.dword	mrg32k3aM1Seq
	.align		8
        /*0038*/ 	.dword	mrg32k3aM2Seq
	.align		8
        /*0040*/ 	.dword	_ZN55_INTERNAL_0b8fb774_24_sampling_topk_kernels_cu_0e28dbac4cuda3std3__45__cpo5beginE
	.align		8
        /*0048*/ 	.dword	_ZN55_INTERNAL_0b8fb774_24_sampling_topk_kernels_cu_0e28dbac4cuda3std3__45__cpo3endE
	.align		8
        /*0050*/ 	.dword	_ZN55_INTERNAL_0b8fb774_24_sampling_topk_kernels_cu_0e28dbac4cuda3std3__45__cpo6cbeginE
	.align		8
        /*0058*/ 	.dword	_ZN55_INTERNAL_0b8fb774_24_sampling_topk_kernels_cu_0e28dbac4cuda3std3__45__cpo4cendE
	.align		8
        /*0060*/ 	.dword	_ZN55_INTERNAL_0b8fb774_24_sampling_topk_kernels_cu_0e28dbac4cuda3std3__45__cpo6rbeginE
	.align		8
        /*0068*/ 	.dword	_ZN55_INTERNAL_0b8fb774_24_sampling_topk_kernels_cu_0e28dbac4cuda3std3__45__cpo4rendE
	.align		8
        /*0070*/ 	.dword	_ZN55_INTERNAL_0b8fb774_24_sampling_topk_kernels_cu_0e28dbac4cuda3std3__45__cpo7crbeginE
	.align		8
        /*0078*/ 	.dword	_ZN55_INTERNAL_0b8fb774_24_sampling_topk_kernels_cu_0e28dbac4cuda3std3__45__cpo5crendE
	.align		8
        /*0080*/ 	.dword	_ZN55_INTERNAL_0b8fb774_24_sampling_topk_kernels_cu_0e28dbac4cuda3std3__457_GLOBAL__N__0b8fb774_24_sampling_topk_kernels_cu_0e28dbac6ignoreE
	.align		8
        /*0088*/ 	.dword	_ZN55_INTERNAL_0b8fb774_24_sampling_topk_kernels_cu_0e28dbac4cuda3std3__419piecewise_constructE
	.align		8
        /*0090*/ 	.dword	_ZN55_INTERNAL_0b8fb774_24_sampling_topk_kernels_cu_0e28dbac4cuda3std3__48in_placeE
	.align		8
        /*0098*/ 	.dword	_ZN55_INTERNAL_0b8fb774_24_sampling_topk_kernels_cu_0e28dbac4cuda3std3__420unreachable_sentinelE
	.align		8
        /*00a0*/ 	.dword	_ZN55_INTERNAL_0b8fb774_24_sampling_topk_kernels_cu_0e28dbac4cuda3std3__47nulloptE
	.align		8
        /*00a8*/ 	.dword	_ZN55_INTERNAL_0b8fb774_24_sampling_topk_kernels_cu_0e28dbac4cuda3std3__48unexpectE
	.align		8
        /*00b0*/ 	.dword	_ZN55_INTERNAL_0b8fb774_24_sampling_topk_kernels_cu_0e28dbac4cuda3std6ranges3__45__cpo4swapE
	.align		8
        /*00b8*/ 	.dword	_ZN55_INTERNAL_0b8fb774_24_sampling_topk_kernels_cu_0e28dbac4cuda3std6ranges3__45__cpo9iter_moveE
	.align		8
        /*00c0*/ 	.dword	_ZN55_INTERNAL_0b8fb774_24_sampling_topk_kernels_cu_0e28dbac4cuda3std6ranges3__45__cpo5beginE
	.align		8
        /*00c8*/ 	.dword	_ZN55_INTERNAL_0b8fb774_24_sampling_topk_kernels_cu_0e28dbac4cuda3std6ranges3__45__cpo3endE
	.align		8
        /*00d0*/ 	.dword	_ZN55_INTERNAL_0b8fb774_24_sampling_topk_kernels_cu_0e28dbac4cuda3std6ranges3__45__cpo6cbeginE
	.align		8
        /*00d8*/ 	.dword	_ZN55_INTERNAL_0b8fb774_24_sampling_topk_kernels_cu_0e28dbac4cuda3std6ranges3__45__cpo4cendE
	.align		8
        /*00e0*/ 	.dword	_ZN55_INTERNAL_0b8fb774_24_sampling_topk_kernels_cu_0e28dbac4cuda3std6ranges3__45__cpo7advanceE
	.align		8
        /*00e8*/ 	.dword	_ZN55_INTERNAL_0b8fb774_24_sampling_topk_kernels_cu_0e28dbac4cuda3std6ranges3__45__cpo9iter_swapE
	.align		8
        /*00f0*/ 	.dword	_ZN55_INTERNAL_0b8fb774_24_sampling_topk_kernels_cu_0e28dbac4cuda3std6ranges3__45__cpo4nextE
	.align		8
        /*00f8*/ 	.dword	_ZN55_INTERNAL_0b8fb774_24_sampling_topk_kernels_cu_0e28dbac4cuda3std6ranges3__45__cpo4prevE
	.align		8
        /*0100*/ 	.dword	_ZN55_INTERNAL_0b8fb774_24_sampling_topk_kernels_cu_0e28dbac4cuda3std6ranges3__45__cpo4dataE
	.align		8
        /*0108*/ 	.dword	_ZN55_INTERNAL_0b8fb774_24_sampling_topk_kernels_cu_0e28dbac4cuda3std6ranges3__45__cpo5cdataE
	.align		8
        /*0110*/ 	.dword	_ZN55_INTERNAL_0b8fb774_24_sampling_topk_kernels_cu_0e28dbac4cuda3std6ranges3__45__cpo4sizeE
	.align		8
        /*0118*/ 	.dword	_ZN55_INTERNAL_0b8fb774_24_sampling_topk_kernels_cu_0e28dbac4cuda3std6ranges3__45__cpo5ssizeE
	.align		8
        /*0120*/ 	.dword	_ZN55_INTERNAL_0b8fb774_24_sampling_topk_kernels_cu_0e28dbac4cuda3std6ranges3__45__cpo8distanceE
	.align		8
        /*0128*/ 	.dword	_ZN55_INTERNAL_0b8fb774_24_sampling_topk_kernels_cu_0e28dbac6thrust23THRUST_300001_SM_800_NS6system6detail10sequential3seqE
	.align		8
        /*0130*/ 	.dword	_ZN55_INTERNAL_0b8fb774_24_sampling_topk_kernels_cu_0e28dbac6thrust23THRUST_300001_SM_800_NS12placeholders2_1E
	.align		8
        /*0138*/ 	.dword	_ZN55_INTERNAL_0b8fb774_24_sampling_topk_kernels_cu_0e28dbac6thrust23THRUST_300001_SM_800_NS12placeholders2_2E
	.align		8
        /*0140*/ 	.dword	_ZN55_INTERNAL_0b8fb774_24_sampling_topk_kernels_cu_0e28dbac6thrust23THRUST_300001_SM_800_NS12placeholders2_3E
	.align		8
        /*0148*/ 	.dword	_ZN55_INTERNAL_0b8fb774_24_sampling_topk_kernels_cu_0e28dbac6thrust23THRUST_300001_SM_800_NS12placeholders2_4E
	.align		8
        /*0150*/ 	.dword	_ZN55_INTERNAL_0b8fb774_24_sampling_topk_kernels_cu_0e28dbac6thrust23THRUST_300001_SM_800_NS12placeholders2_5E
	.align		8
        /*0158*/ 	.dword	_ZN55_INTERNAL_0b8fb774_24_sampling_topk_kernels_cu_0e28dbac6thrust23THRUST_300001_SM_800_NS12placeholders2_6E
	.align		8
        /*0160*/ 	.dword	_ZN55_INTERNAL_0b8fb774_24_sampling_topk_kernels_cu_0e28dbac6thrust23THRUST_300001_SM_800_NS12placeholders2_7E
	.align		8
        /*0168*/ 	.dword	_ZN55_INTERNAL_0b8fb774_24_sampling_topk_kernels_cu_0e28dbac6thrust23THRUST_300001_SM_800_NS12placeholders2_8E
	.align		8
        /*0170*/ 	.dword	_ZN55_INTERNAL_0b8fb774_24_sampling_topk_kernels_cu_0e28dbac6thrust23THRUST_300001_SM_800_NS12placeholders2_9E
	.align		8
        /*0178*/ 	.dword	_ZN55_INTERNAL_0b8fb774_24_sampling_topk_kernels_cu_0e28dbac6thrust23THRUST_300001_SM_800_NS12placeholders3_10E


//--------------------- .nv.constant3             --------------------------
	.section	.nv.constant3,"a",@progbits
	.align	8
.nv.constant3:
	.type		__cr_lgamma_table,@object
	.size		__cr_lgamma_table,(.L_8 - __cr_lgamma_table)
__cr_lgamma_table:
        /*0000*/ 	.byte	0x00, 0x00, 0x00, 0x00, 0x00, 0x00, 0x00, 0x00, 0x00, 0x00, 0x00, 0x00, 0x00, 0x00, 0x00, 0x00
        /*0010*/ 	.byte	0xef, 0x39, 0xfa, 0xfe, 0x42, 0x2e, 0xe6, 0x3f, 0x02, 0x20, 0x2a, 0xfa, 0x0b, 0xab, 0xfc, 0x3f
        /*0020*/ 	.byte	0xf9, 0x2c, 0x92, 0x7c, 0xa7, 0x6c, 0x09, 0x40, 0xc9, 0x79, 0x44, 0x3c, 0x64, 0x26, 0x13, 0x40
        /*0030*/ 	.byte	0xca, 0x01, 0xcf, 0x3a, 0x27, 0x51, 0x1a, 0x40, 0x30, 0xcc, 0x2d, 0xf3, 0xe1, 0x0c, 0x21, 0x40
        /*0040*/ 	.byte	0x0d, 0xb7, 0xfc, 0x82, 0x8e, 0x35, 0x25, 0x40
.L_8:


//--------------------- .nv.constant0._ZN17fastertransformer20topk_stage2_samplingI6__halfLi256ELi8EEEvPKiPT_PiS6_PbPfS8_iS3_fPKfP17curandStateXORWOWS3_iPKb --------------------------
	.section	.nv.constant0._ZN17fastertransformer20topk_stage2_samplingI6__halfLi256ELi8EEEvPKiPT_PiS6_PbPfS8_iS3_fPKfP17curandStateXORWOWS3_iPKb,"a",@progbits
	.sectionflags	@""
	.align	4
.nv.constant0._ZN17fastertransformer20topk_stage2_samplingI6__halfLi256ELi8EEEvPKiPT_PiS6_PbPfS8_iS3_fPKfP17curandStateXORWOWS3_iPKb:
	.zero		472


//--------------------- .nv.constant0._ZN17fastertransformer11topk_stage1I6__halfLi256ELi8EEEvPKT_PS2_PiS5_PKbiPKiiSA_S8_ --------------------------
	.section	.nv.constant0._ZN17fastertransformer11topk_stage1I6__halfLi256ELi8EEEvPKT_PS2_PiS5_PKbiPKiiSA_S8_,"a",@progbits
	.sectionflags	@""
	.align	4
.nv.constant0._ZN17fastertransformer11topk_stage1I6__halfLi256ELi8EEEvPKT_PS2_PiS5_PKbiPKiiSA_S8_:
	.zero		432


//--------------------- .nv.constant0._ZN17fastertransformer20topk_stage2_samplingI6__halfLi128ELi8EEEvPKiPT_PiS6_PbPfS8_iS3_fPKfP17curandStateXORWOWS3_iPKb --------------------------
	.section	.nv.constant0._ZN17fastertransformer20topk_stage2_samplingI6__halfLi128ELi8EEEvPKiPT_PiS6_PbPfS8_iS3_fPKfP17curandStateXORWOWS3_iPKb,"a",@progbits
	.sectionflags	@""
	.align	4
.nv.constant0._ZN17fastertransformer20topk_stage2_samplingI6__halfLi128ELi8EEEvPKiPT_PiS6_PbPfS8_iS3_fPKfP17curandStateXORWOWS3_iPKb:
	.zero		472


//--------------------- .nv.constant0._ZN17fastertransformer11topk_stage1I6__halfLi128ELi8EEEvPKT_PS2_PiS5_PKbiPKiiSA_S8_ --------------------------
	.section	.nv.constant0._ZN17fastertransformer11topk_stage1I6__halfLi128ELi8EEEvPKT_PS2_PiS5_PKbiPKiiSA_S8_,"a",@progbits
	.sectionflags	@""
	.align	4
.nv.constant0._ZN17fastertransformer11topk_stage1I6__halfLi128ELi8EEEvPKT_PS2_PiS5_PKbiPKiiSA_S8_:
	.zero		432


//--------------------- .nv.constant0._ZN17fastertransformer20topk_stage2_samplingIfLi256ELi8EEEvPKiPT_PiS5_PbPfS7_iS2_fPKfP17curandStateXORWOWS2_iPKb --------------------------
	.section	.nv.constant0._ZN17fastertransformer20topk_stage2_samplingIfLi256ELi8EEEvPKiPT_PiS5_PbPfS7_iS2_fPKfP17curandStateXORWOWS2_iPKb,"a",@progbits
	.sectionflags	@""
	.align	4
.nv.constant0._ZN17fastertransformer20topk_stage2_samplingIfLi256ELi8EEEvPKiPT_PiS5_PbPfS7_iS2_fPKfP17curandStateXORWOWS2_iPKb:
	.zero		472


//--------------------- .nv.constant0._ZN17fastertransformer11topk_stage1IfLi256ELi8EEEvPKT_PS1_PiS4_PKbiPKiiS9_S7_ --------------------------
	.section	.nv.constant0._ZN17fastertransformer11topk_stage1IfLi256ELi8EEEvPKT_PS1_PiS4_PKbiPKiiS9_S7_,"a",@progbits
	.sectionflags	@""
	.align	4
.nv.constant0._ZN17fastertransformer11topk_stage1IfLi256ELi8EEEvPKT_PS1_PiS4_PKbiPKiiS9_S7_:
	.zero		432


//--------------------- .nv.constant0._ZN17fastertransformer20topk_stage2_samplingIfLi128ELi8EEEvPKiPT_PiS5_PbPfS7_iS2_fPKfP17curandStateXORWOWS2_iPKb --------------------------
	.section	.nv.constant0._ZN17fastertransformer20topk_stage2_samplingIfLi128ELi8EEEvPKiPT_PiS5_PbPfS7_iS2_fPKfP17curandStateXORWOWS2_iPKb,"a",@progbits
	.sectionflags	@""
	.align	4
.nv.constant0._ZN17fastertransformer20topk_stage2_samplingIfLi128ELi8EEEvPKiPT_PiS5_PbPfS7_iS2_fPKfP17curandStateXORWOWS2_iPKb:
	.zero		472


//--------------------- .nv.constant0._ZN17fastertransformer11topk_stage1IfLi128ELi8EEEvPKT_PS1_PiS4_PKbiPKiiS9_S7_ --------------------------
	.section	.nv.constant0._ZN17fastertransformer11topk_stage1IfLi128ELi8EEEvPKT_PS1_PiS4_PKbiPKiiS9_S7_,"a",@progbits
	.sectionflags	@""
	.align	4
.nv.constant0._ZN17fastertransformer11topk_stage1IfLi128ELi8EEEvPKT_PS1_PiS4_PKbiPKiiS9_S7_:
	.zero		432


//--------------------- .nv.constant0._ZN17fastertransformer14addBiasEndMaskI6__halfEEvPT_PKS2_PKiPKbii --------------------------
	.section	.nv.constant0._ZN17fastertransformer14addBiasEndMaskI6__halfEEvPT_PKS2_PKiPKbii,"a",@progbits
	.sectionflags	@""
	.align	4
.nv.constant0._ZN17fastertransformer14addBiasEndMaskI6__halfEEvPT_PKS2_PKiPKbii:
	.zero		392


//--------------------- .nv.constant0._ZN17fastertransformer14addBiasEndMaskIfEEvPT_PKS1_PKiPKbii --------------------------
	.section	.nv.constant0._ZN17fastertransformer14addBiasEndMaskIfEEvPT_PKS1_PKiPKbii,"a",@progbits
	.sectionflags	@""
	.align	4
.nv.constant0._ZN17fastertransformer14addBiasEndMaskIfEEvPT_PKS1_PKiPKbii:
	.zero		392


//--------------------- .nv.constant0._ZN17fastertransformer21curandBatchInitializeEP17curandStateXORWOWiPKy --------------------------
	.section	.nv.constant0._ZN17fastertransformer21curandBatchInitializeEP17curandStateXORWOWiPKy,"a",@progbits
	.sectionflags	@""
	.align	4
.nv.constant0._ZN17fastertransformer21curandBatchInitializeEP17curandStateXORWOWiPKy:
	.zero		376


//--------------------- .nv.constant0._ZN17fastertransformer16curandInitializeEP17curandStateXORWOWiy --------------------------
	.section	.nv.constant0._ZN17fastertransformer16curandInitializeEP17curandStateXORWOWiy,"a",@progbits
	.sectionflags	@""
	.align	4
.nv.constant0._ZN17fastertransformer16curandInitializeEP17curandStateXORWOWiy:
	.zero		376


//--------------------- .nv.constant0._ZN3cub17CUB_300001_SM_8006detail11EmptyKernelIvEEvv --------------------------
	.section	.nv.constant0._ZN3cub17CUB_300001_SM_8006detail11EmptyKernelIvEEvv,"a",@progbits
	.sectionflags	@""
	.align	4
.nv.constant0._ZN3cub17CUB_300001_SM_8006detail11EmptyKernelIvEEvv:
	.zero		352


//--------------------- .text._ZN17fastertransformer20topk_stage2_samplingI6__halfLi256ELi8EEEvPKiPT_PiS6_PbPfS8_iS3_fPKfP17curandStateXORWOWS3_iPKb --------------------------
	.section	.text._ZN17fastertransformer20topk_stage2_samplingI6__halfLi256ELi8EEEvPKiPT_PiS6_PbPfS8_iS3_fPKfP17curandStateXORWOWS3_iPKb,"ax",@progbits
	.sectioninfo	@"SHI_REGISTERS=35"
	.align	128
        .global         _ZN17fastertransformer20topk_stage2_samplingI6__halfLi256ELi8EEEvPKiPT_PiS6_PbPfS8_iS3_fPKfP17curandStateXORWOWS3_iPKb
        .type           _ZN17fastertransformer20topk_stage2_samplingI6__halfLi256ELi8EEEvPKiPT_PiS6_PbPfS8_iS3_fPKfP17curandStateXORWOWS3_iPKb,@function
        .size           _ZN17fastertransformer20topk_stage2_samplingI6__halfLi256ELi8EEEvPKiPT_PiS6_PbPfS8_iS3_fPKfP17curandStateXORWOWS3_iPKb,(.L_x_161 - _ZN17fastertransformer20topk_stage2_samplingI6__halfLi256ELi8EEEvPKiPT_PiS6_PbPfS8_iS3_fPKfP17curandStateXORWOWS3_iPKb)
        .other          _ZN17fastertransformer20topk_stage2_samplingI6__halfLi256ELi8EEEvPKiPT_PiS6_PbPfS8_iS3_fPKfP17curandStateXORWOWS3_iPKb,@"STO_CUDA_ENTRY STV_DEFAULT"
_ZN17fastertransformer20topk_stage2_samplingI6__halfLi256ELi8EEEvPKiPT_PiS6_PbPfS8_iS3_fPKfP17curandStateXORWOWS3_iPKb:
.text._ZN17fastertransformer20topk_stage2_samplingI6__halfLi256ELi8EEEvPKiPT_PiS6_PbPfS8_iS3_fPKfP17curandStateXORWOWS3_iPKb:
[----:B------:R-:W-:Y:S02]  /*0000*/  IMAD.MOV.U32 R1, RZ, RZ, c[0x0][0x28] ;  /* 0x00000a00ff017624 */ /* 0x000fe400078e00ff */
[----:B------:R-:W0:Y:S01]  /*0010*/  S2R R30, SR_CTAID.X ;  /* 0x00000000001e7919 */ /* 0x000e220000002500 */
[----:B------:R-:W-:Y:S01]  /*0020*/  ISETP.NE.U32.AND P0, PT, RZ, c[0x0][0x1d0], PT ;  /* 0x00007400ff007a0c */ /* 0x000fe20003f05070 */
[----:B------:R-:W-:-:S03]  /*0030*/  ULDC.64 UR10, c[0x0][0x118] ;  /* 0x00004600000a7ab9 */ /* 0x000fc60000000a00 */
[----:B------:R-:W-:-:S13]  /*0040*/  ISETP.NE.AND.EX P0, PT, RZ, c[0x0][0x1d4], PT, P0 ;  /* 0x00007500ff007a0c */ /* 0x000fda0003f05300 */
[----:B------:R-:W-:Y:S05]  /*0050*/  @!P0 BRA `(.L_x_0) ;  /* 0x0000005000008947 */ /* 0x000fea0003800000 */
[----:B0-----:R-:W-:-:S04]  /*0060*/  IADD3 R2, P0, R30, c[0x0][0x1d0], RZ ;  /* 0x000074001e027a10 */ /* 0x001fc80007f1e0ff */
[----:B------:R-:W-:-:S05]  /*0070*/  LEA.HI.X.SX32 R3, R30, c[0x0][0x1d4], 0x1, P0 ;  /* 0x000075001e037a11 */ /* 0x000fca00000f0eff */
[----:B------:R-:W2:Y:S02]  /*0080*/  LDG.E.U8 R2, [R2.64] ;  /* 0x0000000a02027981 */ /* 0x000ea4000c1e1100 */
[----:B--2---:R-:W-:-:S13]  /*0090*/  ISETP.NE.AND P0, PT, R2, RZ, PT ;  /* 0x000000ff0200720c */ /* 0x004fda0003f05270 */
[----:B------:R-:W-:Y:S05]  /*00a0*/  @P0 EXIT ;  /* 0x000000000000094d */ /* 0x000fea0003800000 */
.L_x_0:
[----:B------:R-:W1:Y:S01]  /*00b0*/  S2R R0, SR_TID.X ;  /* 0x0000000000007919 */ /* 0x000e620000002100 */
[----:B------:R-:W-:Y:S01]  /*00c0*/  ISETP.NE.U32.AND P0, PT, RZ, c[0x0][0x1a0], PT ;  /* 0x00006800ff007a0c */ /* 0x000fe20003f05070 */
[----:B------:R-:W-:Y:S01]  /*00d0*/  IMAD.MOV.U32 R31, RZ, RZ, 0x4 ;  /* 0x00000004ff1f7424 */ /* 0x000fe200078e00ff */
[----:B------:R-:W-:Y:S01]  /*00e0*/  ISETP.NE.U32.AND P1, PT, RZ, c[0x0][0x1b0], PT ;  /* 0x00006c00ff007a0c */ /* 0x000fe20003f25070 */
[----:B------:R-:W-:Y:S01]  /*00f0*/  IMAD.MOV.U32 R3, RZ, RZ, c[0x0][0x198] ;  /* 0x00006600ff037624 */ /* 0x000fe200078e00ff */
[----:B------:R-:W-:Y:S02]  /*0100*/  ISETP.NE.AND.EX P0, PT, RZ, c[0x0][0x1a4], PT, P0 ;  /* 0x00006900ff007a0c */ /* 0x000fe40003f05300 */
[----:B------:R-:W-:-:S11]  /*0110*/  ISETP.NE.AND.EX P1, PT, RZ, c[0x0][0x1b4], PT, P1 ;  /* 0x00006d00ff007a0c */ /* 0x000fd60003f25310 */
[----:B0-----:R-:W-:-:S05]  /*0120*/  @P0 IMAD.WIDE R4, R30, R31, c[0x0][0x1a0] ;  /* 0x000068001e040625 */ /* 0x001fca00078e021f */
[----:B------:R0:W5:Y:S01]  /*0130*/  @P0 LDG.E R3, [R4.64] ;  /* 0x0000000a04030981 */ /* 0x000162000c1e1900 */
[----:B-1----:R-:W-:Y:S01]  /*0140*/  ISETP.NE.AND P3, PT, R0, RZ, PT ;  /* 0x000000ff0000720c */ /* 0x002fe20003f65270 */
[----:B------:R-:W-:Y:S01]  /*0150*/  IMAD.MOV.U32 R2, RZ, RZ, c[0x0][0x1a8] ;  /* 0x00006a00ff027624 */ /* 0x000fe200078e00ff */
[----:B------:R-:W-:Y:S01]  /*0160*/  ISETP.NE.U32.AND P0, PT, RZ, c[0x0][0x180], PT ;  /* 0x00006000ff007a0c */ /* 0x000fe20003f05070 */
[----:B------:R-:W-:-:S03]  /*0170*/  @P1 IMAD.WIDE R6, R30, R31, c[0x0][0x1b0] ;  /* 0x00006c001e061625 */ /* 0x000fc600078e021f */
[----:B------:R-:W-:Y:S02]  /*0180*/  ISETP.NE.AND.EX P0, PT, RZ, c[0x0][0x184], PT, P0 ;  /* 0x00006100ff007a0c */ /* 0x000fe40003f05300 */
[----:B------:R1:W5:Y:S01]  /*0190*/  @P1 LDG.E R2, [R6.64] ;  /* 0x0000000a06021981 */ /* 0x000362000c1e1900 */
[C---:B------:R-:W-:Y:S01]  /*01a0*/  IADD3 R8, P1, R30.reuse, c[0x0][0x180], RZ ;  /* 0x000060001e087a10 */ /* 0x040fe20007f3e0ff */
[C---:B------:R-:W-:Y:S02]  /*01b0*/  IMAD R16, R30.reuse, c[0x0][0x198], RZ ;  /* 0x000066001e107a24 */ /* 0x040fe400078e02ff */
[CC--:B0-----:R-:W-:Y:S01]  /*01c0*/  IMAD.WIDE R4, R30.reuse, R31.reuse, c[0x0][0x1c0] ;  /* 0x000070001e047625 */ /* 0x0c1fe200078e021f */
[----:B------:R-:W-:Y:S01]  /*01d0*/  @!P3 STS [0x54], RZ ;  /* 0x000054ffff00b388 */ /* 0x000fe20000000800 */
[C---:B------:R-:W-:Y:S02]  /*01e0*/  LEA.HI.X.SX32 R9, R30.reuse, c[0x0][0x184], 0x1, P1 ;  /* 0x000061001e097a11 */ /* 0x040fe400008f0eff */
[----:B------:R-:W-:-:S03]  /*01f0*/  IMAD.WIDE R30, R30, R31, c[0x0][0x170] ;  /* 0x00005c001e1e7625 */ /* 0x000fc600078e021f */
[----:B------:R-:W-:Y:S05]  /*0200*/  @!P0 BRA `(.L_x_1) ;  /* 0x0000006000008947 */ /* 0x000fea0003800000 */
[----:B-1----:R-:W2:Y:S02]  /*0210*/  LDG.E.U8 R8, [R8.64] ;  /* 0x0000000a08087981 */ /* 0x002ea4000c1e1100 */
[----:B--2---:R-:W-:-:S13]  /*0220*/  ISETP.NE.AND P0, PT, R8, 0x1, PT ;  /* 0x000000010800780c */ /* 0x004fda0003f05270 */
[----:B------:R-:W-:Y:S05]  /*0230*/  @P0 BRA `(.L_x_1) ;  /* 0x0000003000000947 */ /* 0x000fea0003800000 */
[----:B------:R-:W2:Y:S04]  /*0240*/  LDG.E R5, [R4.64] ;  /* 0x0000000a04057981 */ /* 0x000ea8000c1e1900 */
[----:B--2---:R-:W-:Y:S01]  /*0250*/  STG.E [R30.64], R5 ;  /* 0x000000051e007986 */ /* 0x004fe2000c10190a */
[----:B------:R-:W-:Y:S05]  /*0260*/  EXIT ;  /* 0x000000000000794d */ /* 0x000fea0003800000 */
.L_x_1:
[C---:B-1---5:R-:W-:Y:S01]  /*0270*/  ISETP.GE.AND P0, PT, R3.reuse, 0x1, PT ;  /* 0x000000010300780c */ /* 0x062fe20003f06270 */
[----:B------:R-:W-:Y:S02]  /*0280*/  IMAD.SHL.U32 R16, R16, 0x8, RZ ;  /* 0x0000000810107824 */ /* 0x000fe400078e00ff */
[----:B------:R-:W-:-:S03]  /*0290*/  IMAD.SHL.U32 R19, R3, 0x8, RZ ;  /* 0x0000000803137824 */ /* 0x000fc600078e00ff */
[----:B------:R-:W-:-:S07]  /*02a0*/  SHF.R.S32.HI R17, RZ, 0x1f, R16 ;  /* 0x0000001fff117819 */ /* 0x000fce0000011410 */
[----:B------:R-:W-:Y:S05]  /*02b0*/  @!P0 BRA `(.L_x_2) ;  /* 0x00000a9000008947 */ /* 0x000fea0003800000 */
[----:B------:R-:W0:Y:S01]  /*02c0*/  S2R R18, SR_LANEID ;  /* 0x0000000000127919 */ /* 0x000e220000000000 */
[-C--:B------:R-:W-:Y:S01]  /*02d0*/  LOP3.LUT R24, RZ, R0.reuse, RZ, 0x33, !PT ;  /* 0x00000000ff187212 */ /* 0x080fe200078e33ff */
[----:B------:R-:W-:Y:S01]  /*02e0*/  IMAD.MOV.U32 R4, RZ, RZ, c[0x0][0x188] ;  /* 0x00006200ff047624 */ /* 0x000fe200078e00ff */
[----:B------:R-:W-:Y:S01]  /*02f0*/  SHF.R.S32.HI R5, RZ, 0x1f, R0 ;  /* 0x0000001fff057819 */ /* 0x000fe20000011400 */
[----:B------:R-:W-:Y:S02]  /*0300*/  IMAD.MOV.U32 R26, RZ, RZ, RZ ;  /* 0x000000ffff1a7224 */ /* 0x000fe400078e00ff */
[----:B------:R-:W-:Y:S01]  /*0310*/  IMAD.IADD R24, R19, 0x1, R24 ;  /* 0x0000000113187824 */ /* 0x000fe200078e0218 */
[----:B------:R-:W-:Y:S01]  /*0320*/  LOP3.LUT P1, RZ, R4, c[0x0][0x190], RZ, 0xfc, !PT ;  /* 0x0000640004ff7a12 */ /* 0x000fe2000782fcff */
[----:B------:R-:W-:Y:S01]  /*0330*/  IMAD.MOV.U32 R4, RZ, RZ, c[0x0][0x18c] ;  /* 0x00006300ff047624 */ /* 0x000fe200078e00ff */
[----:B------:R-:W-:Y:S02]  /*0340*/  LEA.HI R5, R5, R0, RZ, 0x5 ;  /* 0x0000000005057211 */ /* 0x000fe400078f28ff */
[----:B------:R-:W-:-:S02]  /*0350*/  LEA.HI R28, R24, 0x1, RZ, 0x18 ;  /* 0x00000001181c7811 */ /* 0x000fc400078fc0ff */
[----:B------:R-:W-:Y:S02]  /*0360*/  LOP3.LUT P1, RZ, R4, c[0x0][0x194], RZ, 0xfc, P1 ;  /* 0x0000650004ff7a12 */ /* 0x000fe4000082fcff */
[----:B------:R-:W-:Y:S02]  /*0370*/  LOP3.LUT R25, R28, 0x3, RZ, 0xc0, !PT ;  /* 0x000000031c197812 */ /* 0x000fe400078ec0ff */
[----:B------:R-:W-:-:S03]  /*0380*/  SHF.R.S32.HI R27, RZ, 0x5, R5 ;  /* 0x00000005ff1b7819 */ /* 0x000fc60000011405 */
[----:B------:R-:W-:Y:S02]  /*0390*/  IMAD.IADD R28, R28, 0x1, -R25 ;  /* 0x000000011c1c7824 */ /* 0x000fe400078e0a19 */
.L_x_12:
[----:B------:R-:W-:Y:S01]  /*03a0*/  ISETP.GE.AND P0, PT, R0, R19, PT ;  /* 0x000000130000720c */ /* 0x000fe20003f06270 */
[----:B------:R-:W-:Y:S01]  /*03b0*/  BSSY B0, `(.L_x_3) ;  /* 0x0000045000007945 */ /* 0x000fe20003800000 */
[----:B------:R-:W-:Y:S02]  /*03c0*/  IMAD.MOV.U32 R9, RZ, RZ, -0x800001 ;  /* 0xff7fffffff097424 */ /* 0x000fe400078e00ff */
[----:B------:R-:W-:-:S09]  /*03d0*/  IMAD.MOV.U32 R7, RZ, RZ, -0x1 ;  /* 0xffffffffff077424 */ /* 0x000fd200078e00ff */
[----:B0-----:R-:W-:Y:S05]  /*03e0*/  @P0 BRA `(.L_x_4) ;  /* 0x0000041000000947 */ /* 0x001fea0003800000 */
[----:B------:R-:W-:Y:S01]  /*03f0*/  ISETP.GE.U32.AND P2, PT, R24, 0x300, PT ;  /* 0x000003001800780c */ /* 0x000fe20003f46070 */
[----:B------:R-:W-:Y:S01]  /*0400*/  BSSY B1, `(.L_x_5) ;  /* 0x0000026000017945 */ /* 0x000fe20003800000 */
[----:B------:R-:W-:Y:S01]  /*0410*/  ISETP.NE.AND P0, PT, R25, RZ, PT ;  /* 0x000000ff1900720c */ /* 0x000fe20003f05270 */
[----:B------:R-:W-:Y:S02]  /*0420*/  IMAD.MOV.U32 R9, RZ, RZ, -0x800001 ;  /* 0xff7fffffff097424 */ /* 0x000fe400078e00ff */
[----:B------:R-:W-:Y:S02]  /*0430*/  IMAD.MOV.U32 R7, RZ, RZ, -0x1 ;  /* 0xffffffffff077424 */ /* 0x000fe400078e00ff */
[----:B------:R-:W-:-:S06]  /*0440*/  IMAD.MOV.U32 R6, RZ, RZ, R0 ;  /* 0x000000ffff067224 */ /* 0x000fcc00078e0000 */
[----:B------:R-:W-:Y:S05]  /*0450*/  @!P2 BRA `(.L_x_6) ;  /* 0x000002000000a947 */ /* 0x000fea0003800000 */
[----:B------:R-:W-:Y:S02]  /*0460*/  IMAD.MOV.U32 R9, RZ, RZ, -0x800001 ;  /* 0xff7fffffff097424 */ /* 0x000fe400078e00ff */
[----:B------:R-:W-:Y:S02]  /*0470*/  IMAD.MOV.U32 R7, RZ, RZ, -0x1 ;  /* 0xffffffffff077424 */ /* 0x000fe400078e00ff */
[----:B------:R-:W-:Y:S02]  /*0480*/  IMAD.MOV.U32 R6, RZ, RZ, R0 ;  /* 0x000000ffff067224 */ /* 0x000fe400078e0000 */
[----:B------:R-:W-:-:S03]  /*0490*/  IMAD.MOV.U32 R8, RZ, RZ, R28 ;  /* 0x000000ffff087224 */ /* 0x000fc600078e001c */
.L_x_7:
[----:B------:R-:W-:-:S04]  /*04a0*/  IADD3 R5, P2, R16, R6, RZ ;  /* 0x0000000610057210 */ /* 0x000fc80007f5e0ff */
[----:B------:R-:W-:Y:S02]  /*04b0*/  LEA.HI.X.SX32 R10, R6, R17, 0x1, P2 ;  /* 0x00000011060a7211 */ /* 0x000fe400010f0eff */
[----:B------:R-:W-:-:S04]  /*04c0*/  LEA R4, P2, R5, c[0x0][0x168], 0x1 ;  /* 0x00005a0005047a11 */ /* 0x000fc800078408ff */
[----:B------:R-:W-:-:S05]  /*04d0*/  LEA.HI.X R5, R5, c[0x0][0x16c], R10, 0x1, P2 ;  /* 0x00005b0005057a11 */ /* 0x000fca00010f0c0a */
[----:B------:R-:W2:Y:S04]  /*04e0*/  LDG.E.U16 R10, [R4.64] ;  /* 0x0000000a040a7981 */ /* 0x000ea8000c1e1500 */
[----:B------:R-:W3:Y:S04]  /*04f0*/  LDG.E.U16 R11, [R4.64+0x200] ;  /* 0x0002000a040b7981 */ /* 0x000ee8000c1e1500 */
[----:B------:R-:W4:Y:S04]  /*0500*/  LDG.E.U16 R13, [R4.64+0x400] ;  /* 0x0004000a040d7981 */ /* 0x000f28000c1e1500 */
[----:B------:R-:W5:Y:S01]  /*0510*/  LDG.E.U16 R14, [R4.64+0x600] ;  /* 0x0006000a040e7981 */ /* 0x000f62000c1e1500 */
[----:B------:R-:W-:Y:S01]  /*0520*/  IADD3 R8, R8, -0x4, RZ ;  /* 0xfffffffc08087810 */ /* 0x000fe20007ffe0ff */
[----:B--2---:R-:W-:-:S02]  /*0530*/  HADD2.F32 R10, -RZ, R10.H0_H0 ;  /* 0x2000000aff0a7230 */ /* 0x004fc40000004100 */
[----:B---3--:R-:W-:-:S03]  /*0540*/  HADD2.F32 R12, -RZ, R11.H0_H0 ;  /* 0x2000000bff0c7230 */ /* 0x008fc60000004100 */
[----:B------:R-:W-:-:S04]  /*0550*/  FSETP.GEU.FTZ.AND P4, PT, R9, R10, PT ;  /* 0x0000000a0900720b */ /* 0x000fc80003f9e000 */
[----:B------:R-:W-:Y:S01]  /*0560*/  FSEL R9, R10, R9, !P4 ;  /* 0x000000090a097208 */ /* 0x000fe20006000000 */
[----:B----4-:R-:W-:Y:S01]  /*0570*/  HADD2.F32 R10, -RZ, R13.H0_H0 ;  /* 0x2000000dff0a7230 */ /* 0x010fe20000004100 */
[----:B------:R-:W-:Y:S01]  /*0580*/  SEL R7, R6, R7, !P4 ;  /* 0x0000000706077207 */ /* 0x000fe20006000000 */
[----:B-----5:R-:W-:Y:S01]  /*0590*/  HADD2.F32 R14, -RZ, R14.H0_H0 ;  /* 0x2000000eff0e7230 */ /* 0x020fe20000004100 */
[----:B------:R-:W-:Y:S02]  /*05a0*/  FSETP.GEU.FTZ.AND P5, PT, R9, R12, PT ;  /* 0x0000000c0900720b */ /* 0x000fe40003fbe000 */
[----:B------:R-:W-:Y:S02]  /*05b0*/  ISETP.NE.AND P4, PT, R8, RZ, PT ;  /* 0x000000ff0800720c */ /* 0x000fe40003f85270 */
[----:B------:R-:W-:-:S04]  /*05c0*/  FSEL R9, R12, R9, !P5 ;  /* 0x000000090c097208 */ /* 0x000fc80006800000 */
[----:B------:R-:W-:-:S04]  /*05d0*/  FSETP.GEU.FTZ.AND P6, PT, R9, R10, PT ;  /* 0x0000000a0900720b */ /* 0x000fc80003fde000 */
[----:B------:R-:W-:Y:S02]  /*05e0*/  FSEL R9, R10, R9, !P6 ;  /* 0x000000090a097208 */ /* 0x000fe40007000000 */
[----:B------:R-:W-:Y:S02]  /*05f0*/  @!P5 IADD3 R7, R6, 0x100, RZ ;  /* 0x000001000607d810 */ /* 0x000fe40007ffe0ff */
[----:B------:R-:W-:-:S04]  /*0600*/  FSETP.GEU.FTZ.AND P2, PT, R9, R14, PT ;  /* 0x0000000e0900720b */ /* 0x000fc80003f5e000 */
[----:B------:R-:W-:Y:S02]  /*0610*/  FSEL R9, R14, R9, !P2 ;  /* 0x000000090e097208 */ /* 0x000fe40005000000 */
[----:B------:R-:W-:-:S07]  /*0620*/  @!P6 IADD3 R7, R6, 0x200, RZ ;  /* 0x000002000607e810 */ /* 0x000fce0007ffe0ff */
[C---:B------:R-:W-:Y:S02]  /*0630*/  @!P2 IADD3 R7, R6.reuse, 0x300, RZ ;  /* 0x000003000607a810 */ /* 0x040fe40007ffe0ff */
[----:B------:R-:W-:Y:S01]  /*0640*/  IADD3 R6, R6, 0x400, RZ ;  /* 0x0000040006067810 */ /* 0x000fe20007ffe0ff */
[----:B------:R-:W-:Y:S05]  /*0650*/  @P4 BRA `(.L_x_7) ;  /* 0xfffffe4000004947 */ /* 0x000fea000383ffff */
.L_x_6:
[----:B------:R-:W-:Y:S05]  /*0660*/  BSYNC B1 ;  /* 0x0000000000017941 */ /* 0x000fea0003800000 */
.L_x_5:
[----:B------:R-:W-:Y:S05]  /*0670*/  @!P0 BRA `(.L_x_4) ;  /* 0x0000018000008947 */ /* 0x000fea0003800000 */
[----:B------:R-:W-:-:S04]  /*0680*/  IADD3 R5, P0, R16, R6, RZ ;  /* 0x0000000610057210 */ /* 0x000fc80007f1e0ff */
[----:B------:R-:W-:Y:S02]  /*0690*/  LEA.HI.X.SX32 R8, R6, R17, 0x1, P0 ;  /* 0x0000001106087211 */ /* 0x000fe400000f0eff */
[----:B------:R-:W-:-:S04]  /*06a0*/  LEA R4, P0, R5, c[0x0][0x168], 0x1 ;  /* 0x00005a0005047a11 */ /* 0x000fc800078008ff */
[----:B------:R-:W-:-:S05]  /*06b0*/  LEA.HI.X R5, R5, c[0x0][0x16c], R8, 0x1, P0 ;  /* 0x00005b0005057a11 */ /* 0x000fca00000f0c08 */
[----:B------:R-:W2:Y:S01]  /*06c0*/  LDG.E.U16 R8, [R4.64] ;  /* 0x0000000a04087981 */ /* 0x000ea2000c1e1500 */
[----:B------:R-:W-:Y:S01]  /*06d0*/  ISETP.NE.AND P2, PT, R25, 0x1, PT ;  /* 0x000000011900780c */ /* 0x000fe20003f45270 */
[----:B--2---:R-:W-:-:S05]  /*06e0*/  HADD2.F32 R8, -RZ, R8.H0_H0 ;  /* 0x20000008ff087230 */ /* 0x004fca0000004100 */
[----:B------:R-:W-:-:S04]  /*06f0*/  FSETP.GEU.FTZ.AND P0, PT, R9, R8, PT ;  /* 0x000000080900720b */ /* 0x000fc80003f1e000 */
[----:B------:R-:W-:Y:S02]  /*0700*/  FSEL R9, R8, R9, !P0 ;  /* 0x0000000908097208 */ /* 0x000fe40004000000 */
[----:B------:R-:W-:Y:S01]  /*0710*/  SEL R7, R6, R7, !P0 ;  /* 0x0000000706077207 */ /* 0x000fe20004000000 */
[----:B------:R-:W-:Y:S05]  /*0720*/  @!P2 BRA `(.L_x_4) ;  /* 0x000000d00000a947 */ /* 0x000fea0003800000 */
[----:B------:R-:W-:Y:S01]  /*0730*/  ISETP.NE.AND P4, PT, R25, 0x2, PT ;  /* 0x000000021900780c */ /* 0x000fe20003f85270 */
[----:B------:R-:W2:-:S12]  /*0740*/  LDG.E.U16 R8, [R4.64+0x200] ;  /* 0x0002000a04087981 */ /* 0x000e98000c1e1500 */
[----:B------:R-:W3:Y:S01]  /*0750*/  @P4 LDG.E.U16 R10, [R4.64+0x400] ;  /* 0x0004000a040a4981 */ /* 0x000ee2000c1e1500 */
[----:B------:R-:W-:Y:S01]  /*0760*/  PLOP3.LUT P0, PT, PT, PT, PT, 0x80, 0x0 ;  /* 0x000000000000781c */ /* 0x000fe20003f0f070 */
[----:B--2---:R-:W-:-:S05]  /*0770*/  HADD2.F32 R8, -RZ, R8.H0_H0 ;  /* 0x20000008ff087230 */ /* 0x004fca0000004100 */
[----:B------:R-:W-:-:S04]  /*0780*/  FSETP.GEU.FTZ.AND P2, PT, R9, R8, PT ;  /* 0x000000080900720b */ /* 0x000fc80003f5e000 */
[----:B------:R-:W-:Y:S01]  /*0790*/  FSEL R9, R8, R9, !P2 ;  /* 0x0000000908097208 */ /* 0x000fe20005000000 */
[----:B---3--:R-:W-:-:S05]  /*07a0*/  @P4 HADD2.F32 R10, -RZ, R10.H0_H0 ;  /* 0x2000000aff0a4230 */ /* 0x008fca0000004100 */
[----:B------:R-:W-:-:S03]  /*07b0*/  @P4 FSETP.GEU.FTZ.AND P5, PT, R9, R10, PT ;  /* 0x0000000a0900420b */ /* 0x000fc60003fbe000 */
[----:B------:R-:W-:Y:S02]  /*07c0*/  @!P2 IADD3 R7, R6, 0x100, RZ ;  /* 0x000001000607a810 */ /* 0x000fe40007ffe0ff */
[----:B------:R-:W-:Y:S02]  /*07d0*/  @P4 PLOP3.LUT P0, PT, P5, PT, PT, 0x80, 0x0 ;  /* 0x000000000000481c */ /* 0x000fe40002f0f070 */
[----:B------:R-:W-:-:S11]  /*07e0*/  @P4 FSEL R9, R10, R9, !P5 ;  /* 0x000000090a094208 */ /* 0x000fd60006800000 */
[----:B------:R-:W-:Y:S02]  /*07f0*/  @!P0 IADD3 R7, R6, 0x200, RZ ;  /* 0x0000020006078810 */ /* 0x000fe40007ffe0ff */
.L_x_4:
[----:B------:R-:W-:Y:S05]  /*0800*/  BSYNC B0 ;  /* 0x0000000000007941 */ /* 0x000fea0003800000 */
.L_x_3:
[----:B------:R-:W1:Y:S01]  /*0810*/  SHFL.DOWN PT, R4, R9, 0x1, 0x1f ;  /* 0x08201f0009047f89 */ /* 0x000e6200000e0000 */
[----:B------:R-:W-:Y:S01]  /*0820*/  BSSY B0, `(.L_x_8) ;  /* 0x0000038000007945 */ /* 0x000fe20003800000 */
[----:B-1----:R-:W-:-:S04]  /*0830*/  FSETP.GT.FTZ.AND P0, PT, R9, R4, PT ;  /* 0x000000040900720b */ /* 0x002fc80003f14000 */
[----:B0-----:R-:W-:-:S04]  /*0840*/  ISETP.GT.OR P0, PT, R18, 0x1e, P0 ;  /* 0x0000001e1200780c */ /* 0x001fc80000704670 */
[----:B------:R-:W-:Y:S02]  /*0850*/  FSEL R5, R9, R4, P0 ;  /* 0x0000000409057208 */ /* 0x000fe40000000000 */
[----:B------:R-:W0:Y:S04]  /*0860*/  SHFL.DOWN PT, R4, R7, 0x1, 0x1f ;  /* 0x08201f0007047f89 */ /* 0x000e2800000e0000 */
[----:B------:R-:W1:Y:S01]  /*0870*/  SHFL.DOWN PT, R6, R5, 0x2, 0x1f ;  /* 0x08401f0005067f89 */ /* 0x000e6200000e0000 */
[----:B0-----:R-:W-:Y:S02]  /*0880*/  SEL R4, R7, R4, P0 ;  /* 0x0000000407047207 */ /* 0x001fe40000000000 */
[----:B-1----:R-:W-:-:S03]  /*0890*/  FSETP.GT.FTZ.AND P2, PT, R5, R6, PT ;  /* 0x000000060500720b */ /* 0x002fc60003f54000 */
[----:B------:R-:W0:Y:S01]  /*08a0*/  SHFL.DOWN PT, R11, R4, 0x2, 0x1f ;  /* 0x08401f00040b7f89 */ /* 0x000e2200000e0000 */
[----:B------:R-:W-:-:S04]  /*08b0*/  ISETP.GT.OR P2, PT, R18, 0x1d, P2 ;  /* 0x0000001d1200780c */ /* 0x000fc80001744670 */
[----:B------:R-:W-:-:S05]  /*08c0*/  FSEL R6, R5, R6, P2 ;  /* 0x0000000605067208 */ /* 0x000fca0001000000 */
[----:B------:R-:W1:Y:S01]  /*08d0*/  SHFL.DOWN PT, R9, R6, 0x4, 0x1f ;  /* 0x08801f0006097f89 */ /* 0x000e6200000e0000 */
[----:B0-----:R-:W-:Y:S02]  /*08e0*/  SEL R11, R4, R11, P2 ;  /* 0x0000000b040b7207 */ /* 0x001fe40001000000 */
[----:B------:R-:W-:-:S03]  /*08f0*/  ISETP.NE.AND P2, PT, R18, RZ, PT ;  /* 0x000000ff1200720c */ /* 0x000fc60003f45270 */
[----:B------:R-:W0:Y:S01]  /*0900*/  SHFL.DOWN PT, R8, R11, 0x4, 0x1f ;  /* 0x08801f000b087f89 */ /* 0x000e2200000e0000 */
[----:B-1----:R-:W-:-:S04]  /*0910*/  FSETP.GT.FTZ.AND P0, PT, R6, R9, PT ;  /* 0x000000090600720b */ /* 0x002fc80003f14000 */
[----:B------:R-:W-:-:S04]  /*0920*/  ISETP.GT.OR P0, PT, R18, 0x1b, P0 ;  /* 0x0000001b1200780c */ /* 0x000fc80000704670 */
[----:B------:R-:W-:-:S05]  /*0930*/  FSEL R9, R6, R9, P0 ;  /* 0x0000000906097208 */ /* 0x000fca0000000000 */
[----:B------:R-:W1:Y:S01]  /*0940*/  SHFL.DOWN PT, R10, R9, 0x8, 0x1f ;  /* 0x09001f00090a7f89 */ /* 0x000e6200000e0000 */
[----:B0-----:R-:W-:-:S05]  /*0950*/  SEL R8, R11, R8, P0 ;  /* 0x000000080b087207 */ /* 0x001fca0000000000 */
[----:B------:R-:W0:Y:S01]  /*0960*/  SHFL.DOWN PT, R5, R8, 0x8, 0x1f ;  /* 0x09001f0008057f89 */ /* 0x000e2200000e0000 */
[----:B-1----:R-:W-:-:S04]  /*0970*/  FSETP.GT.FTZ.AND P0, PT, R9, R10, PT ;  /* 0x0000000a0900720b */ /* 0x002fc80003f14000 */
[----:B------:R-:W-:-:S04]  /*0980*/  ISETP.GT.OR P0, PT, R18, 0x17, P0 ;  /* 0x000000171200780c */ /* 0x000fc80000704670 */
[----:B------:R-:W-:Y:S02]  /*0990*/  FSEL R10, R9, R10, P0 ;  /* 0x0000000a090a7208 */ /* 0x000fe40000000000 */
[----:B0-----:R-:W-:-:S03]  /*09a0*/  SEL R5, R8, R5, P0 ;  /* 0x0000000508057207 */ /* 0x001fc60000000000 */
[----:B------:R-:W0:Y:S04]  /*09b0*/  SHFL.DOWN PT, R21, R10, 0x10, 0x1f ;  /* 0x0a001f000a157f89 */ /* 0x000e2800000e0000 */
[----:B------:R-:W1:Y:S01]  /*09c0*/  SHFL.DOWN PT, R20, R5, 0x10, 0x1f ;  /* 0x0a001f0005147f89 */ /* 0x000e6200000e0000 */
[----:B0-----:R-:W-:-:S04]  /*09d0*/  FSETP.GT.FTZ.AND P0, PT, R10, R21, PT ;  /* 0x000000150a00720b */ /* 0x001fc80003f14000 */
[----:B------:R-:W-:-:S04]  /*09e0*/  ISETP.GT.OR P0, PT, R18, 0xf, P0 ;  /* 0x0000000f1200780c */ /* 0x000fc80000704670 */
[----:B-1----:R-:W-:Y:S02]  /*09f0*/  SEL R20, R5, R20, P0 ;  /* 0x0000001405147207 */ /* 0x002fe40000000000 */
[----:B------:R-:W-:-:S05]  /*0a00*/  FSEL R21, R10, R21, P0 ;  /* 0x000000150a157208 */ /* 0x000fca0000000000 */
[----:B------:R0:W-:Y:S04]  /*0a10*/  @!P2 STS.64 [R27.X8+0x8], R20 ;  /* 0x000008141b00a388 */ /* 0x0001e80000008a00 */
[----:B------:R-:W-:Y:S06]  /*0a20*/  BAR.SYNC.DEFER_BLOCKING 0x0 ;  /* 0x0000000000007b1d */ /* 0x000fec0000010000 */
[----:B------:R-:W-:Y:S05]  /*0a30*/  @P3 BRA `(.L_x_9) ;  /* 0x0000016000003947 */ /* 0x000fea0003800000 */
[----:B------:R-:W1:Y:S04]  /*0a40*/  LDS.128 R4, [0x10] ;  /* 0x00001000ff047984 */ /* 0x000e680000000c00 */
[----:B------:R-:W2:Y:S01]  /*0a50*/  LDS.128 R8, [0x20] ;  /* 0x00002000ff087984 */ /* 0x000ea20000000c00 */
[----:B-1----:R-:W-:-:S04]  /*0a60*/  FSETP.GT.FTZ.AND P5, PT, R21, R5, PT ;  /* 0x000000051500720b */ /* 0x002fc80003fb4000 */
[----:B------:R-:W-:-:S04]  /*0a70*/  FSEL R12, R21, R5, P5 ;  /* 0x00000005150c7208 */ /* 0x000fc80002800000 */
[----:B------:R-:W-:-:S04]  /*0a80*/  FSETP.GT.FTZ.AND P6, PT, R12, R7, PT ;  /* 0x000000070c00720b */ /* 0x000fc80003fd4000 */
[----:B------:R-:W-:Y:S02]  /*0a90*/  FSEL R22, R12, R7, P6 ;  /* 0x000000070c167208 */ /* 0x000fe40003000000 */
[----:B------:R-:W1:Y:S02]  /*0aa0*/  LDS.128 R12, [0x30] ;  /* 0x00003000ff0c7984 */ /* 0x000e640000000c00 */
[----:B--2---:R-:W-:-:S04]  /*0ab0*/  FSETP.GT.FTZ.AND P2, PT, R22, R9, PT ;  /* 0x000000091600720b */ /* 0x004fc80003f54000 */
[----:B------:R-:W-:Y:S02]  /*0ac0*/  FSEL R22, R22, R9, P2 ;  /* 0x0000000916167208 */ /* 0x000fe40001000000 */
[----:B------:R-:W-:Y:S02]  /*0ad0*/  @P6 SEL R6, R20, R4, P5 ;  /* 0x0000000414066207 */ /* 0x000fe40002800000 */
[----:B------:R-:W-:-:S04]  /*0ae0*/  FSETP.GT.FTZ.AND P4, PT, R22, R11, PT ;  /* 0x0000000b1600720b */ /* 0x000fc80003f94000 */
[----:B------:R-:W-:Y:S02]  /*0af0*/  FSEL R32, R22, R11, P4 ;  /* 0x0000000b16207208 */ /* 0x000fe40002000000 */
[----:B------:R-:W2:Y:S07]  /*0b00*/  LDS.64 R22, [0x40] ;  /* 0x00004000ff167984 */ /* 0x000eae0000000a00 */
[----:B------:R-:W-:Y:S02]  /*0b10*/  @P4 SEL R10, R6, R8, P2 ;  /* 0x00000008060a4207 */ /* 0x000fe40001000000 */
[----:B-1----:R-:W-:-:S04]  /*0b20*/  FSETP.GT.FTZ.AND P0, PT, R32, R13, PT ;  /* 0x0000000d2000720b */ /* 0x002fc80003f14000 */
[----:B------:R-:W-:-:S04]  /*0b30*/  FSEL R32, R32, R13, P0 ;  /* 0x0000000d20207208 */ /* 0x000fc80000000000 */
[----:B------:R-:W-:-:S04]  /*0b40*/  FSETP.GT.FTZ.AND P5, PT, R32, R15, PT ;  /* 0x0000000f2000720b */ /* 0x000fc80003fb4000 */
[----:B------:R-:W-:-:S04]  /*0b50*/  FSEL R32, R32, R15, P5 ;  /* 0x0000000f20207208 */ /* 0x000fc80002800000 */
[----:B--2---:R-:W-:-:S04]  /*0b60*/  FSETP.GT.FTZ.AND P2, PT, R32, R23, PT ;  /* 0x000000172000720b */ /* 0x004fc80003f54000 */
[----:B0-----:R-:W-:Y:S02]  /*0b70*/  FSEL R21, R32, R23, P2 ;  /* 0x0000001720157208 */ /* 0x001fe40001000000 */
[----:B------:R-:W-:-:S04]  /*0b80*/  @P5 SEL R14, R10, R12, P0 ;  /* 0x0000000c0a0e5207 */ /* 0x000fc80000000000 */
[----:B------:R-:W-:Y:S02]  /*0b90*/  SEL R20, R14, R22, P2 ;  /* 0x000000160e147207 */ /* 0x000fe40001000000 */
.L_x_9:
[----:B------:R-:W-:Y:S05]  /*0ba0*/  BSYNC B0 ;  /* 0x0000000000007941 */ /* 0x000fea0003800000 */
.L_x_8:
[----:B------:R-:W-:Y:S01]  /*0bb0*/  BSSY B0, `(.L_x_10) ;  /* 0x0000015000007945 */ /* 0x000fe20003800000 */
[----:B------:R-:W-:Y:S05]  /*0bc0*/  @P3 BRA `(.L_x_11) ;  /* 0x0000013000003947 */ /* 0x000fea0003800000 */
[C---:B------:R-:W-:Y:S01]  /*0bd0*/  ISETP.NE.AND P0, PT, R26.reuse, RZ, PT ;  /* 0x000000ff1a00720c */ /* 0x040fe20003f05270 */
[----:B------:R-:W-:Y:S01]  /*0be0*/  IMAD.MOV.U32 R7, RZ, RZ, 0xfbff ;  /* 0x0000fbffff077424 */ /* 0x000fe200078e00ff */
[----:B------:R-:W-:-:S05]  /*0bf0*/  LEA R8, R26, 0x60, 0x2 ;  /* 0x000000601a087811 */ /* 0x000fca00078e10ff */
[----:B------:R-:W-:-:S06]  /*0c00*/  IMAD R8, R3, 0x4, R8 ;  /* 0x0000000403087824 */ /* 0x000fcc00078e0208 */
[----:B------:R-:W-:Y:S01]  /*0c10*/  @!P0 STS [0x58], R21 ;  /* 0x00005815ff008388 */ /* 0x000fe20000000800 */
[----:B------:R-:W-:-:S03]  /*0c20*/  IADD3 R5, P0, R16, R20, RZ ;  /* 0x0000001410057210 */ /* 0x000fc60007f1e0ff */
[----:B------:R-:W-:Y:S01]  /*0c30*/  STS [R26.X4+0x60], R20 ;  /* 0x000060141a007388 */ /* 0x000fe20000004800 */
[----:B------:R-:W-:-:S03]  /*0c40*/  LEA.HI.X.SX32 R12, R20, R17, 0x1, P0 ;  /* 0x00000011140c7211 */ /* 0x000fc600000f0eff */
[----:B------:R-:W1:Y:S02]  /*0c50*/  @!P1 LDS R4, [0x58] ;  /* 0x00005800ff049984 */ /* 0x000e640000000800 */
[----:B-1----:R-:W-:-:S04]  /*0c60*/  @!P1 FADD.FTZ R4, R21, -R4 ;  /* 0x8000000415049221 */ /* 0x002fc80000010000 */
[----:B------:R-:W-:Y:S01]  /*0c70*/  @!P1 FMUL.FTZ R6, R4, 1.4426950216293334961 ;  /* 0x3fb8aa3b04069820 */ /* 0x000fe20000410000 */
[----:B------:R-:W-:-:S03]  /*0c80*/  LEA R4, P0, R5, c[0x0][0x168], 0x1 ;  /* 0x00005a0005047a11 */ /* 0x000fc600078008ff */
[----:B0-----:R-:W0:Y:S01]  /*0c90*/  @!P1 MUFU.EX2 R21, R6 ;  /* 0x0000000600159308 */ /* 0x001e220000000800 */
[----:B------:R-:W-:-:S05]  /*0ca0*/  LEA.HI.X R5, R5, c[0x0][0x16c], R12, 0x1, P0 ;  /* 0x00005b0005057a11 */ /* 0x000fca00000f0c0c */
[----:B------:R-:W-:Y:S04]  /*0cb0*/  STG.E.U16 [R4.64], R7 ;  /* 0x0000000704007986 */ /* 0x000fe8000c10150a */
[----:B0-----:R-:W-:Y:S04]  /*0cc0*/  STS [R8], R21 ;  /* 0x0000001508007388 */ /* 0x001fe80000000800 */
[----:B------:R-:W0:Y:S02]  /*0cd0*/  LDS R10, [0x54] ;  /* 0x00005400ff0a7984 */ /* 0x000e240000000800 */
[----:B0-----:R-:W-:-:S05]  /*0ce0*/  FADD.FTZ R10, R10, R21 ;  /* 0x000000150a0a7221 */ /* 0x001fca0000010000 */
[----:B------:R0:W-:Y:S02]  /*0cf0*/  STS [0x54], R10 ;  /* 0x0000540aff007388 */ /* 0x0001e40000000800 */
.L_x_11:
[----:B------:R-:W-:Y:S05]  /*0d00*/  BSYNC B0 ;  /* 0x0000000000007941 */ /* 0x000fea0003800000 */
.L_x_10:
[----:B------:R-:W-:Y:S01]  /*0d10*/  IADD3 R26, R26, 0x1, RZ ;  /* 0x000000011a1a7810 */ /* 0x000fe20007ffe0ff */
[----:B------:R-:W-:Y:S03]  /*0d20*/  BAR.SYNC.DEFER_BLOCKING 0x0 ;  /* 0x0000000000007b1d */ /* 0x000fe60000010000 */
[----:B------:R-:W-:-:S13]  /*0d30*/  ISETP.GE.AND P0, PT, R26, R3, PT ;  /* 0x000000031a00720c */ /* 0x000fda0003f06270 */
[----:B------:R-:W-:Y:S05]  /*0d40*/  @!P0 BRA `(.L_x_12) ;  /* 0xfffff65000008947 */ /* 0x000fea000383ffff */
.L_x_2:
[----:B------:R-:W-:Y:S05]  /*0d50*/  @P3 EXIT ;  /* 0x000000000000394d */ /* 0x000fea0003800000 */
[----:B------:R-:W1:Y:S01]  /*0d60*/  S2R R5, SR_CTAID.X ;  /* 0x0000000000057919 */ /* 0x000e620000002500 */
[----:B------:R-:W-:-:S04]  /*0d70*/  IMAD.MOV.U32 R4, RZ, RZ, 0x30 ;  /* 0x00000030ff047424 */ /* 0x000fc800078e00ff */
[----:B-1----:R-:W-:-:S05]  /*0d80*/  IMAD.WIDE.U32 R4, R5, R4, c[0x0][0x1b8] ;  /* 0x00006e0005047625 */ /* 0x002fca00078e0004 */
[----:B------:R-:W2:Y:S04]  /*0d90*/  LDG.E.64 R12, [R4.64] ;  /* 0x0000000a040c7981 */ /* 0x000ea8000c1e1b00 */
[----:B------:R-:W3:Y:S04]  /*0da0*/  LDG.E.64 R6, [R4.64+0x10] ;  /* 0x0000100a04067981 */ /* 0x000ee8000c1e1b00 */
[----:B------:R-:W4:Y:S01]  /*0db0*/  LDG.E.64 R8, [R4.64+0x8] ;  /* 0x0000080a04087981 */ /* 0x000f22000c1e1b00 */
[----:B------:R-:W-:Y:S02]  /*0dc0*/  ISETP.GE.AND P0, PT, R3, 0x1, PT ;  /* 0x000000010300780c */ /* 0x000fe40003f06270 */
[----:B--2---:R-:W-:-:S02]  /*0dd0*/  SHF.R.U32.HI R0, RZ, 0x2, R13 ;  /* 0x00000002ff007819 */ /* 0x004fc4000001160d */
[----:B------:R-:W-:Y:S02]  /*0de0*/  IADD3 R12, R12, 0x587c5, RZ ;  /* 0x000587c50c0c7810 */ /* 0x000fe40007ffe0ff */
[----:B0-----:R-:W-:Y:S01]  /*0df0*/  LOP3.LUT R10, R0, R13, RZ, 0x3c, !PT ;  /* 0x0000000d000a7212 */ /* 0x001fe200078e3cff */
[----:B------:R-:W-:Y:S01]  /*0e00*/  IMAD.MOV.U32 R13, RZ, RZ, 0x2f800000 ;  /* 0x2f800000ff0d7424 */ /* 0x000fe200078e00ff */
[----:B------:R-:W0:Y:S01]  /*0e10*/  LDS R0, [0x54] ;  /* 0x00005400ff007984 */ /* 0x000e220000000800 */
[----:B---3--:R-:W-:Y:S02]  /*0e20*/  IMAD.MOV.U32 R19, RZ, RZ, R6 ;  /* 0x000000ffff137224 */ /* 0x008fe400078e0006 */
[----:B------:R-:W-:Y:S02]  /*0e30*/  IMAD.SHL.U32 R11, R10, 0x2, RZ ;  /* 0x000000020a0b7824 */ /* 0x000fe400078e00ff */
[----:B----4-:R-:W-:-:S03]  /*0e40*/  IMAD.MOV.U32 R18, RZ, RZ, R9 ;  /* 0x000000ffff127224 */ /* 0x010fc600078e0009 */
[C---:B------:R-:W-:Y:S01]  /*0e50*/  LOP3.LUT R10, R7.reuse, R11, R10, 0x96, !PT ;  /* 0x0000000b070a7212 */ /* 0x040fe200078e960a */
[----:B------:R-:W-:Y:S01]  /*0e60*/  IMAD.SHL.U32 R11, R7, 0x10, RZ ;  /* 0x00000010070b7824 */ /* 0x000fe200078e00ff */
[----:B------:R1:W-:Y:S04]  /*0e70*/  STG.E.64 [R4.64+0x8], R18 ;  /* 0x0000081204007986 */ /* 0x0003e8000c101b0a */
[----:B------:R-:W-:Y:S01]  /*0e80*/  LOP3.LUT R11, R10, R11, RZ, 0x3c, !PT ;  /* 0x0000000b0a0b7212 */ /* 0x000fe200078e3cff */
[----:B------:R-:W-:-:S04]  /*0e90*/  IMAD.MOV.U32 R10, RZ, RZ, R7 ;  /* 0x000000ffff0a7224 */ /* 0x000fc800078e0007 */
[----:B------:R-:W-:Y:S01]  /*0ea0*/  IMAD.IADD R14, R11, 0x1, R12 ;  /* 0x000000010b0e7824 */ /* 0x000fe200078e020c */
[----:B------:R1:W-:Y:S05]  /*0eb0*/  STG.E.64 [R4.64+0x10], R10 ;  /* 0x0000100a04007986 */ /* 0x0003ea000c101b0a */
[----:B------:R-:W2:Y:S02]  /*0ec0*/  I2F.U32 R14, R14 ;  /* 0x0000000e000e7306 */ /* 0x000ea40000201000 */
[----:B--2---:R-:W-:-:S04]  /*0ed0*/  FFMA.FTZ R13, R14, R13, 1.1641532182693481445e-10 ;  /* 0x2f0000000e0d7423 */ /* 0x004fc8000001000d */
[----:B------:R-:W-:Y:S02]  /*0ee0*/  FMUL.FTZ R15, R13, R2 ;  /* 0x000000020d0f7220 */ /* 0x000fe40000410000 */
[----:B------:R-:W-:Y:S02]  /*0ef0*/  IMAD.MOV.U32 R13, RZ, RZ, R8 ;  /* 0x000000ffff0d7224 */ /* 0x000fe400078e0008 */
[----:B0-----:R-:W-:-:S03]  /*0f00*/  FMUL.FTZ R15, R15, R0 ;  /* 0x000000000f0f7220 */ /* 0x001fc60000410000 */
[----:B------:R1:W-:Y:S04]  /*0f10*/  STG.E.64 [R4.64], R12 ;  /* 0x0000000c04007986 */ /* 0x0003e8000c101b0a */
[----:B------:R1:W-:Y:S01]  /*0f20*/  STS [0x50], R15 ;  /* 0x0000500fff007388 */ /* 0x0003e20000000800 */
[----:B------:R-:W-:Y:S05]  /*0f30*/  @!P0 BRA `(.L_x_13) ;  /* 0x0000046000008947 */ /* 0x000fea0003800000 */
[----:B-1----:R-:W-:Y:S01]  /*0f40*/  IADD3 R5, R3, -0x1, RZ ;  /* 0xffffffff03057810 */ /* 0x002fe20007ffe0ff */
[----:B------:R-:W-:-:S04]  /*0f50*/  IMAD.MOV.U32 R8, RZ, RZ, RZ ;  /* 0x000000ffff087224 */ /* 0x000fc800078e00ff */
.L_x_15:
[----:B------:R-:W-:-:S06]  /*0f60*/  IMAD.IADD R2, R8, 0x1, R3 ;  /* 0x0000000108027824 */ /* 0x000fcc00078e0203 */
[----:B------:R-:W0:Y:S02]  /*0f70*/  LDS R2, [R2.X4+0x60] ;  /* 0x0000600002027984 */ /* 0x000e240000004800 */
[----:B0-----:R-:W-:-:S05]  /*0f80*/  FADD.FTZ R15, -R2, R15 ;  /* 0x0000000f020f7221 */ /* 0x001fca0000010100 */
[----:B------:R-:W-:-:S04]  /*0f90*/  FSETP.GTU.FTZ.AND P0, PT, R15, RZ, PT ;  /* 0x000000ff0f00720b */ /* 0x000fc80003f1c000 */
[----:B------:R-:W-:-:S13]  /*0fa0*/  ISETP.EQ.OR P0, PT, R8, R5, !P0 ;  /* 0x000000050800720c */ /* 0x000fda0004702670 */
[----:B------:R-:W-:Y:S05]  /*0fb0*/  @P0 BRA `(.L_x_14) ;  /* 0x0000005000000947 */ /* 0x000fea0003800000 */
[----:B------:R-:W-:-:S04]  /*0fc0*/  IADD3 R8, R8, 0x1, RZ ;  /* 0x0000000108087810 */ /* 0x000fc80007ffe0ff */
[----:B------:R-:W-:-:S13]  /*0fd0*/  ISETP.GE.AND P0, PT, R8, R3, PT ;  /* 0x000000030800720c */ /* 0x000fda0003f06270 */
[----:B------:R-:W-:Y:S05]  /*0fe0*/  @!P0 BRA `(.L_x_15) ;  /* 0xffffff7000008947 */ /* 0x000fea000383ffff */
[----:B------:R0:W-:Y:S01]  /*0ff0*/  STS [0x50], R15 ;  /* 0x0000500fff007388 */ /* 0x0001e20000000800 */
[----:B------:R-:W-:Y:S05]  /*1000*/  BRA `(.L_x_13) ;  /* 0x0000039000007947 */ /* 0x000fea0003800000 */
.L_x_14:
[----:B------:R-:W-:Y:S01]  /*1010*/  STS [0x50], R15 ;  /* 0x0000500fff007388 */ /* 0x000fe20000000800 */
[----:B------:R-:W-:-:S03]  /*1020*/  IMAD.MOV.U32 R4, RZ, RZ, 0x4 ;  /* 0x00000004ff047424 */ /* 0x000fc600078e00ff */
[----:B------:R-:W0:Y:S02]  /*1030*/  LDS R3, [R8.X4+0x60] ;  /* 0x0000600008037984 */ /* 0x000e240000004800 */
[----:B0-----:R-:W-:-:S04]  /*1040*/  IMAD.IADD R3, R16, 0x1, R3 ;  /* 0x0000000110037824 */ /* 0x001fc800078e0203 */
[----:B------:R-:W-:-:S06]  /*1050*/  IMAD.WIDE R4, R3, R4, c[0x0][0x160] ;  /* 0x0000580003047625 */ /* 0x000fcc00078e0204 */
[----:B------:R-:W2:Y:S01]  /*1060*/  LDG.E.CONSTANT R4, [R4.64] ;  /* 0x0000000a04047981 */ /* 0x000ea2000c1e9900 */
[----:B------:R-:W-:-:S04]  /*1070*/  IABS R10, c[0x0][0x1c8] ;  /* 0x00007200000a7a13 */ /* 0x000fc80000000000 */
[----:B------:R-:W0:Y:S08]  /*1080*/  I2F.RP R3, R10 ;  /* 0x0000000a00037306 */ /* 0x000e300000209400 */
[----:B0-----:R-:W0:Y:S02]  /*1090*/  MUFU.RCP R3, R3 ;  /* 0x0000000300037308 */ /* 0x001e240000001000 */
[----:B0-----:R-:W-:-:S06]  /*10a0*/  IADD3 R6, R3, 0xffffffe, RZ ;  /* 0x0ffffffe03067810 */ /* 0x001fcc0007ffe0ff */
[----:B------:R0:W1:Y:S02]  /*10b0*/  F2I.FTZ.U32.TRUNC.NTZ R7, R6 ;  /* 0x0000000600077305 */ /* 0x000064000021f000 */
[----:B0-----:R-:W-:Y:S02]  /*10c0*/  IMAD.MOV.U32 R6, RZ, RZ, RZ ;  /* 0x000000ffff067224 */ /* 0x001fe400078e00ff */
[----:B-1----:R-:W-:-:S04]  /*10d0*/  IMAD.MOV R9, RZ, RZ, -R7 ;  /* 0x000000ffff097224 */ /* 0x002fc800078e0a07 */
[----:B------:R-:W-:-:S04]  /*10e0*/  IMAD R9, R9, R10, RZ ;  /* 0x0000000a09097224 */ /* 0x000fc800078e02ff */
[----:B------:R-:W-:Y:S01]  /*10f0*/  IMAD.HI.U32 R7, R7, R9, R6 ;  /* 0x0000000907077227 */ /* 0x000fe200078e0006 */
[----:B--2---:R-:W-:Y:S02]  /*1100*/  IABS R5, R4 ;  /* 0x0000000400057213 */ /* 0x004fe40000000000 */
[----:B------:R-:W-:Y:S01]  /*1110*/  ISETP.GE.AND P2, PT, R4, RZ, PT ;  /* 0x000000ff0400720c */ /* 0x000fe20003f46270 */
[----:B------:R-:W-:Y:S02]  /*1120*/  IMAD.MOV.U32 R4, RZ, RZ, c[0x0][0x188] ;  /* 0x00006200ff047624 */ /* 0x000fe400078e00ff */
[----:B------:R-:W-:-:S04]  /*1130*/  IMAD.HI.U32 R7, R7, R5, RZ ;  /* 0x0000000507077227 */ /* 0x000fc800078e00ff */
[----:B------:R-:W-:-:S04]  /*1140*/  IMAD.MOV R7, RZ, RZ, -R7 ;  /* 0x000000ffff077224 */ /* 0x000fc800078e0a07 */
[----:B------:R-:W-:Y:S02]  /*1150*/  IMAD R3, R10, R7, R5 ;  /* 0x000000070a037224 */ /* 0x000fe400078e0205 */
[----:B------:R-:W-:-:S03]  /*1160*/  IMAD.MOV.U32 R5, RZ, RZ, c[0x0][0x18c] ;  /* 0x00006300ff057624 */ /* 0x000fc600078e00ff */
[----:B------:R-:W-:-:S13]  /*1170*/  ISETP.GT.U32.AND P0, PT, R10, R3, PT ;  /* 0x000000030a00720c */ /* 0x000fda0003f04070 */
[----:B------:R-:W-:Y:S01]  /*1180*/  @!P0 IMAD.IADD R3, R3, 0x1, -R10 ;  /* 0x0000000103038824 */ /* 0x000fe200078e0a0a */
[----:B------:R-:W-:-:S04]  /*1190*/  ISETP.NE.AND P0, PT, RZ, c[0x0][0x1c8], PT ;  /* 0x00007200ff007a0c */ /* 0x000fc80003f05270 */
[----:B------:R-:W-:-:S13]  /*11a0*/  ISETP.GT.U32.AND P1, PT, R10, R3, PT ;  /* 0x000000030a00720c */ /* 0x000fda0003f24070 */
[----:B------:R-:W-:-:S04]  /*11b0*/  @!P1 IMAD.IADD R3, R3, 0x1, -R10 ;  /* 0x0000000103039824 */ /* 0x000fc800078e0a0a */
[----:B------:R-:W-:Y:S01]  /*11c0*/  @!P2 IMAD.MOV R3, RZ, RZ, -R3 ;  /* 0x000000ffff03a224 */ /* 0x000fe200078e0a03 */
[----:B------:R-:W-:Y:S02]  /*11d0*/  @!P0 LOP3.LUT R3, RZ, c[0x0][0x1c8], RZ, 0x33, !PT ;  /* 0x00007200ff038a12 */ /* 0x000fe400078e33ff */
[----:B------:R-:W-:-:S03]  /*11e0*/  LOP3.LUT P0, RZ, R4, c[0x0][0x190], RZ, 0xfc, !PT ;  /* 0x0000640004ff7a12 */ /* 0x000fc6000780fcff */
[----:B------:R0:W-:Y:S01]  /*11f0*/  STG.E [R30.64], R3 ;  /* 0x000000031e007986 */ /* 0x0001e2000c10190a */
[----:B------:R-:W-:-:S13]  /*1200*/  LOP3.LUT P0, RZ, R5, c[0x0][0x194], RZ, 0xfc, P0 ;  /* 0x0000650005ff7a12 */ /* 0x000fda000000fcff */
[----:B------:R-:W-:Y:S05]  /*1210*/  @!P0 BRA `(.L_x_13) ;  /* 0x0000018000008947 */ /* 0x000fea0003800000 */
[----:B0-----:R-:W-:-:S04]  /*1220*/  ISETP.NE.U32.AND P0, PT, RZ, c[0x0][0x188], PT ;  /* 0x00006200ff007a0c */ /* 0x001fc80003f05070 */
[----:B------:R-:W-:-:S13]  /*1230*/  ISETP.NE.AND.EX P0, PT, RZ, c[0x0][0x18c], PT, P0 ;  /* 0x00006300ff007a0c */ /* 0x000fda0003f05300 */
[----:B------:R-:W0:Y:S02]  /*1240*/  @P0 S2R R3, SR_CTAID.X ;  /* 0x0000000000030919 */ /* 0x000e240000002500 */
[----:B0-----:R-:W-:Y:S02]  /*1250*/  @P0 SHF.R.S32.HI R6, RZ, 0x1f, R3 ;  /* 0x0000001fff060819 */ /* 0x001fe40000011403 */
[----:B------:R-:W-:-:S04]  /*1260*/  @P0 LEA R4, P1, R3, c[0x0][0x188], 0x2 ;  /* 0x0000620003040a11 */ /* 0x000fc800078210ff */
[----:B------:R-:W-:-:S05]  /*1270*/  @P0 LEA.HI.X R5, R3, c[0x0][0x18c], R6, 0x2, P1 ;  /* 0x0000630003050a11 */ /* 0x000fca00008f1406 */
[----:B------:R-:W2:Y:S01]  /*1280*/  @P0 LDG.E R3, [R4.64] ;  /* 0x0000000a04030981 */ /* 0x000ea2000c1e1900 */
[----:B------:R-:W0:Y:S02]  /*1290*/  MUFU.LG2 R2, R2 ;  /* 0x0000000200027308 */ /* 0x000e240000000c00 */
[----:B0-----:R-:W-:-:S04]  /*12a0*/  FMUL.FTZ R6, R2, 0.69314718246459960938 ;  /* 0x3f31721802067820 */ /* 0x001fc80000410000 */
[----:B--2---:R-:W-:-:S05]  /*12b0*/  @P0 FADD.FTZ R3, R6, R3 ;  /* 0x0000000306030221 */ /* 0x004fca0000010000 */
[----:B------:R0:W-:Y:S01]  /*12c0*/  @P0 STG.E [R4.64], R3 ;  /* 0x0000000304000986 */ /* 0x0001e2000c10190a */
[----:B------:R-:W-:-:S04]  /*12d0*/  ISETP.NE.U32.AND P0, PT, RZ, c[0x0][0x190], PT ;  /* 0x00006400ff007a0c */ /* 0x000fc80003f05070 */
[----:B------:R-:W-:-:S13]  /*12e0*/  ISETP.NE.AND.EX P0, PT, RZ, c[0x0][0x194], PT, P0 ;  /* 0x00006500ff007a0c */ /* 0x000fda0003f05300 */
[----:B------:R-:W-:Y:S05]  /*12f0*/  @!P0 BRA `(.L_x_13) ;  /* 0x000000a000008947 */ /* 0x000fea0003800000 */
[----:B0-----:R-:W0:Y:S01]  /*1300*/  S2UR UR5, SR_CTAID.X ;  /* 0x00000000000579c3 */ /* 0x001e220000002500 */
[----:B------:R-:W1:Y:S01]  /*1310*/  MUFU.LG2 R0, R0 ;  /* 0x0000000000007308 */ /* 0x000e620000000c00 */
[----:B------:R-:W-:Y:S01]  /*1320*/  ULDC.64 UR8, c[0x0][0x190] ;  /* 0x0000640000087ab9 */ /* 0x000fe20000000a00 */
[----:B-1----:R-:W-:Y:S01]  /*1330*/  FFMA.FTZ R5, R0, -0.69314718246459960938, R6 ;  /* 0xbf31721800057823 */ /* 0x002fe20000010006 */
[----:B0-----:R-:W-:Y:S02]  /*1340*/  USHF.R.S32.HI UR6, URZ, 0x1f, UR5 ;  /* 0x0000001f3f067899 */ /* 0x001fe40008011405 */
[----:B------:R-:W-:-:S04]  /*1350*/  ULEA UR4, UP0, UR5, UR8, 0x2 ;  /* 0x0000000805047291 */ /* 0x000fc8000f80103f */
[----:B------:R-:W-:Y:S02]  /*1360*/  ULEA.HI.X UR5, UR5, UR9, UR6, 0x2, UP0 ;  /* 0x0000000905057291 */ /* 0x000fe400080f1406 */
[----:B------:R-:W-:-:S04]  /*1370*/  IMAD.U32 R2, RZ, RZ, UR4 ;  /* 0x00000004ff027e24 */ /* 0x000fc8000f8e00ff */
[----:B------:R-:W-:-:S05]  /*1380*/  IMAD.U32 R3, RZ, RZ, UR5 ;  /* 0x00000005ff037e24 */ /* 0x000fca000f8e00ff */
[----:B------:R0:W-:Y:S02]  /*1390*/  STG.E [R2.64], R5 ;  /* 0x0000000502007986 */ /* 0x0001e4000c10190a */
.L_x_13:
[----:B0-----:R-:W-:Y:S02]  /*13a0*/  ISETP.NE.U32.AND P1, PT, RZ, c[0x0][0x180], PT ;  /* 0x00006000ff007a0c */ /* 0x001fe40003f25070 */
[----:B------:R-:W-:Y:S02]  /*13b0*/  ISETP.EQ.U32.AND P0, PT, RZ, c[0x0][0x178], PT ;  /* 0x00005e00ff007a0c */ /* 0x000fe40003f02070 */
[----:B------:R-:W-:-:S04]  /*13c0*/  ISETP.NE.AND.EX P1, PT, RZ, c[0x0][0x184], PT, P1 ;  /* 0x00006100ff007a0c */ /* 0x000fc80003f25310 */
[----:B------:R-:W-:-:S13]  /*13d0*/  ISETP.EQ.OR.EX P0, PT, RZ, c[0x0][0x17c], !P1, P0 ;  /* 0x00005f00ff007a0c */ /* 0x000fda0004f02700 */
[----:B------:R-:W-:Y:S05]  /*13e0*/  @P0 EXIT ;  /* 0x000000000000094d */ /* 0x000fea0003800000 */
[----:B-1----:R-:W0:Y:S02]  /*13f0*/  S2R R4, SR_CTAID.X ;  /* 0x0000000000047919 */ /* 0x002e240000002500 */
[----:B0-----:R-:W-:Y:S02]  /*1400*/  SHF.R.S32.HI R3, RZ, 0x1f, R4 ;  /* 0x0000001fff037819 */ /* 0x001fe40000011404 */
[----:B------:R-:W-:-:S04]  /*1410*/  IADD3 R6, P0, R4, c[0x0][0x180], RZ ;  /* 0x0000600004067a10 */ /* 0x000fc80007f1e0ff */
[----:B------:R-:W-:Y:S02]  /*1420*/  IADD3.X R7, R3, c[0x0][0x184], RZ, P0, !PT ;  /* 0x0000610003077a10 */ /* 0x000fe400007fe4ff */
[----:B------:R-:W-:-:S03]  /*1430*/  LEA R2, P0, R4, c[0x0][0x178], 0x2 ;  /* 0x00005e0004027a11 */ /* 0x000fc600078010ff */
[----:B------:R-:W2:Y:S01]  /*1440*/  LDG.E.U8 R5, [R6.64] ;  /* 0x0000000a06057981 */ /* 0x000ea2000c1e1100 */
[----:B------:R-:W-:-:S05]  /*1450*/  LEA.HI.X R3, R4, c[0x0][0x17c], R3, 0x2, P0 ;  /* 0x00005f0004037a11 */ /* 0x000fca00000f1403 */
[----:B------:R-:W3:Y:S01]  /*1460*/  LDG.E R0, [R2.64] ;  /* 0x0000000a02007981 */ /* 0x000ee2000c1e1900 */
[----:B--2---:R-:W-:Y:S01]  /*1470*/  ISETP.NE.AND P0, PT, R5, RZ, PT ;  /* 0x000000ff0500720c */ /* 0x004fe20003f05270 */
[----:B------:R-:W-:-:S04]  /*1480*/  IMAD.MOV.U32 R5, RZ, RZ, 0x4 ;  /* 0x00000004ff057424 */ /* 0x000fc800078e00ff */
[----:B------:R-:W-:Y:S01]  /*1490*/  IMAD.WIDE R4, R4, R5, c[0x0][0x1c0] ;  /* 0x0000700004047625 */ /* 0x000fe200078e0205 */
[----:B---3--:R-:W-:-:S07]  /*14a0*/  IADD3 R9, R0, 0x1, RZ ;  /* 0x0000000100097810 */ /* 0x008fce0007ffe0ff */
[----:B------:R-:W-:-:S05]  /*14b0*/  @P0 IMAD.MOV R9, RZ, RZ, R0 ;  /* 0x000000ffff090224 */ /* 0x000fca00078e0200 */
[----:B------:R-:W-:Y:S04]  /*14c0*/  STG.E [R2.64], R9 ;  /* 0x0000000902007986 */ /* 0x000fe8000c10190a */
[----:B------:R-:W2:Y:S04]  /*14d0*/  LDG.E R4, [R4.64] ;  /* 0x0000000a04047981 */ /* 0x000ea8000c1e1900 */
[----:B------:R-:W2:Y:S02]  /*14e0*/  LDG.E R31, [R30.64] ;  /* 0x0000000a1e1f7981 */ /* 0x000ea4000c1e1900 */
[----:B--2---:R-:W-:-:S04]  /*14f0*/  ISETP.NE.AND P0, PT, R31, R4, PT ;  /* 0x000000041f00720c */ /* 0x004fc80003f05270 */
[----:B------:R-:W-:-:S05]  /*1500*/  SEL R11, RZ, 0x1, P0 ;  /* 0x00000001ff0b7807 */ /* 0x000fca0000000000 */
[----:B------:R-:W-:Y:S01]  /*1510*/  STG.E.U8 [R6.64], R11 ;  /* 0x0000000b06007986 */ /* 0x000fe2000c10110a */
[----:B------:R-:W-:Y:S05]  /*1520*/  EXIT ;  /* 0x000000000000794d */ /* 0x000fea0003800000 */
.L_x_16:
[----:B------:R-:W-:-:S00]  /*1530*/  BRA `(.L_x_16) ;  /* 0xfffffff000007947 */ /* 0x000fc0000383ffff */
[----:B------:R-:W-:-:S00]  /*1540*/  NOP ;  /* 0x0000000000007918 */ /* 0x000fc00000000000 */
        /* <DEDUP_REMOVED lines=11> */
.L_x_161:


//--------------------- .text._ZN17fastertransformer11topk_stage1I6__halfLi256ELi8EEEvPKT_PS2_PiS5_PKbiPKiiSA_S8_ --------------------------
	.section	.text._ZN17fastertransformer11topk_stage1I6__halfLi256ELi8EEEvPKT_PS2_PiS5_PKbiPKiiSA_S8_,"ax",@progbits
	.sectioninfo	@"SHI_REGISTERS=30"
	.align	128
        .global         _ZN17fastertransformer11topk_stage1I6__halfLi256ELi8EEEvPKT_PS2_PiS5_PKbiPKiiSA_S8_
        .type           _ZN17fastertransformer11topk_stage1I6__halfLi256ELi8EEEvPKT_PS2_PiS5_PKbiPKiiSA_S8_,@function
        .size           _ZN17fastertransformer11topk_stage1I6__halfLi256ELi8EEEvPKT_PS2_PiS5_PKbiPKiiSA_S8_,(.L_x_162 - _ZN17fastertransformer11topk_stage1I6__halfLi256ELi8EEEvPKT_PS2_PiS5_PKbiPKiiSA_S8_)
        .other          _ZN17fastertransformer11topk_stage1I6__halfLi256ELi8EEEvPKT_PS2_PiS5_PKbiPKiiSA_S8_,@"STO_CUDA_ENTRY STV_DEFAULT"
_ZN17fastertransformer11topk_stage1I6__halfLi256ELi8EEEvPKT_PS2_PiS5_PKbiPKiiSA_S8_:
.text._ZN17fastertransformer11topk_stage1I6__halfLi256ELi8EEEvPKT_PS2_PiS5_PKbiPKiiSA_S8_:
[----:B------:R-:W-:Y:S02]  /*0000*/  IMAD.MOV.U32 R1, RZ, RZ, c[0x0][0x28] ;  /* 0x00000a00ff017624 */ /* 0x000fe400078e00ff */
[----:B------:R-:W0:Y:S01]  /*0010*/  S2R R6, SR_CTAID.X ;  /* 0x0000000000067919 */ /* 0x000e220000002500 */
[----:B------:R-:W-:Y:S01]  /*0020*/  ISETP.NE.U32.AND P0, PT, RZ, c[0x0][0x1a8], PT ;  /* 0x00006a00ff007a0c */ /* 0x000fe20003f05070 */
[----:B------:R-:W-:-:S03]  /*0030*/  ULDC.64 UR6, c[0x0][0x118] ;  /* 0x0000460000067ab9 */ /* 0x000fc60000000a00 */
[----:B------:R-:W-:Y:S02]  /*0040*/  ISETP.NE.AND.EX P0, PT, RZ, c[0x0][0x1ac], PT, P0 ;  /* 0x00006b00ff007a0c */ /* 0x000fe40003f05300 */
[----:B0-----:R-:W-:-:S04]  /*0050*/  SHF.R.S32.HI R0, RZ, 0x1f, R6 ;  /* 0x0000001fff007819 */ /* 0x001fc80000011406 */
[----:B------:R-:W-:-:S04]  /*0060*/  LEA.HI R5, R0, R6, RZ, 0x3 ;  /* 0x0000000600057211 */ /* 0x000fc800078f18ff */
[----:B------:R-:W-:-:S03]  /*0070*/  SHF.R.S32.HI R0, RZ, 0x3, R5 ;  /* 0x00000003ff007819 */ /* 0x000fc60000011405 */
[----:B------:R-:W-:Y:S05]  /*0080*/  @!P0 BRA `(.L_x_17) ;  /* 0x0000005000008947 */ /* 0x000fea0003800000 */
[----:B------:R-:W-:-:S04]  /*0090*/  IADD3 R2, P0, R0, c[0x0][0x1a8], RZ ;  /* 0x00006a0000027a10 */ /* 0x000fc80007f1e0ff */
[----:B------:R-:W-:-:S05]  /*00a0*/  LEA.HI.X.SX32 R3, R0, c[0x0][0x1ac], 0x1, P0 ;  /* 0x00006b0000037a11 */ /* 0x000fca00000f0eff */
[----:B------:R-:W2:Y:S02]  /*00b0*/  LDG.E.U8 R2, [R2.64] ;  /* 0x0000000602027981 */ /* 0x000ea4000c1e1100 */
[----:B--2---:R-:W-:-:S13]  /*00c0*/  ISETP.NE.AND P0, PT, R2, RZ, PT ;  /* 0x000000ff0200720c */ /* 0x004fda0003f05270 */
[----:B------:R-:W-:Y:S05]  /*00d0*/  @P0 EXIT ;  /* 0x000000000000094d */ /* 0x000fea0003800000 */
.L_x_17:
[----:B------:R-:W-:Y:S01]  /*00e0*/  ISETP.NE.U32.AND P0, PT, RZ, c[0x0][0x190], PT ;  /* 0x00006400ff007a0c */ /* 0x000fe20003f05070 */
[----:B------:R-:W-:-:S03]  /*00f0*/  IMAD.MOV.U32 R2, RZ, RZ, c[0x0][0x188] ;  /* 0x00006200ff027624 */ /* 0x000fc600078e00ff */
[----:B------:R-:W-:-:S13]  /*0100*/  ISETP.NE.AND.EX P0, PT, RZ, c[0x0][0x194], PT, P0 ;  /* 0x00006500ff007a0c */ /* 0x000fda0003f05300 */
[----:B------:R-:W-:-:S04]  /*0110*/  @P0 IMAD.MOV.U32 R11, RZ, RZ, 0x4 ;  /* 0x00000004ff0b0424 */ /* 0x000fc800078e00ff */
[----:B------:R-:W-:-:S05]  /*0120*/  @P0 IMAD.WIDE R10, R0, R11, c[0x0][0x190] ;  /* 0x00006400000a0625 */ /* 0x000fca00078e020b */
[----:B------:R-:W2:Y:S01]  /*0130*/  @P0 LDG.E R2, [R10.64] ;  /* 0x000000060a020981 */ /* 0x000ea2000c1e1900 */
[----:B------:R-:W-:Y:S01]  /*0140*/  ISETP.NE.U32.AND P0, PT, RZ, c[0x0][0x180], PT ;  /* 0x00006000ff007a0c */ /* 0x000fe20003f05070 */
[----:B------:R-:W-:Y:S01]  /*0150*/  IMAD R3, R0, c[0x0][0x188], RZ ;  /* 0x0000620000037a24 */ /* 0x000fe200078e02ff */
[----:B------:R-:W-:Y:S01]  /*0160*/  LOP3.LUT R7, R5, 0xfffffff8, RZ, 0xc0, !PT ;  /* 0xfffffff805077812 */ /* 0x000fe200078ec0ff */
[----:B------:R-:W0:Y:S01]  /*0170*/  S2R R4, SR_TID.X ;  /* 0x0000000000047919 */ /* 0x000e220000002100 */
[----:B------:R-:W-:Y:S01]  /*0180*/  ISETP.NE.AND.EX P0, PT, RZ, c[0x0][0x184], PT, P0 ;  /* 0x00006100ff007a0c */ /* 0x000fe20003f05300 */
[----:B------:R-:W-:Y:S02]  /*0190*/  IMAD.SHL.U32 R3, R3, 0x8, RZ ;  /* 0x0000000803037824 */ /* 0x000fe400078e00ff */
[----:B------:R-:W-:Y:S02]  /*01a0*/  IMAD.IADD R7, R6, 0x1, -R7 ;  /* 0x0000000106077824 */ /* 0x000fe400078e0a07 */
[----:B------:R-:W-:-:S02]  /*01b0*/  IMAD.MOV.U32 R6, RZ, RZ, c[0x0][0x160] ;  /* 0x00005800ff067624 */ /* 0x000fc400078e00ff */
[----:B------:R-:W-:Y:S02]  /*01c0*/  IMAD.MOV.U32 R9, RZ, RZ, c[0x0][0x164] ;  /* 0x00005900ff097624 */ /* 0x000fe400078e00ff */
[----:B--2---:R-:W-:-:S04]  /*01d0*/  IMAD R3, R7, R2, R3 ;  /* 0x0000000207037224 */ /* 0x004fc800078e0203 */
[----:B------:R-:W-:Y:S05]  /*01e0*/  @!P0 BRA `(.L_x_18) ;  /* 0x000001c000008947 */ /* 0x000fea0003800000 */
[----:B0-----:R-:W-:Y:S02]  /*01f0*/  SHF.R.S32.HI R13, RZ, 0x1f, R0 ;  /* 0x0000001fff0d7819 */ /* 0x001fe40000011400 */
[----:B------:R-:W-:-:S04]  /*0200*/  IADD3 R10, P0, R0, c[0x0][0x180], RZ ;  /* 0x00006000000a7a10 */ /* 0x000fc80007f1e0ff */
[----:B------:R-:W-:-:S05]  /*0210*/  IADD3.X R11, R13, c[0x0][0x184], RZ, P0, !PT ;  /* 0x000061000d0b7a10 */ /* 0x000fca00007fe4ff */
[----:B------:R-:W2:Y:S02]  /*0220*/  LDG.E.U8 R10, [R10.64] ;  /* 0x000000060a0a7981 */ /* 0x000ea4000c1e1100 */
[----:B--2---:R-:W-:-:S13]  /*0230*/  ISETP.NE.AND P0, PT, R10, 0x1, PT ;  /* 0x000000010a00780c */ /* 0x004fda0003f05270 */
[----:B------:R-:W-:Y:S05]  /*0240*/  @P0 BRA `(.L_x_18) ;  /* 0x0000016000000947 */ /* 0x000fea0003800000 */
[----:B------:R-:W-:-:S13]  /*0250*/  ISETP.GE.AND P0, PT, R4, R2, PT ;  /* 0x000000020400720c */ /* 0x000fda0003f06270 */
[----:B------:R-:W-:Y:S05]  /*0260*/  @P0 EXIT ;  /* 0x000000000000094d */ /* 0x000fea0003800000 */
[----:B------:R-:W-:Y:S01]  /*0270*/  LOP3.LUT P0, RZ, R7, R4, RZ, 0xfc, !PT ;  /* 0x0000000407ff7212 */ /* 0x000fe2000780fcff */
[----:B------:R-:W-:Y:S02]  /*0280*/  IMAD.IADD R3, R3, 0x1, R4 ;  /* 0x0000000103037824 */ /* 0x000fe400078e0204 */
[----:B------:R-:W-:Y:S02]  /*0290*/  IMAD.MOV.U32 R6, RZ, RZ, 0x4 ;  /* 0x00000004ff067424 */ /* 0x000fe400078e00ff */
[----:B------:R-:W-:Y:S02]  /*02a0*/  IMAD.MOV.U32 R2, RZ, RZ, 0x2 ;  /* 0x00000002ff027424 */ /* 0x000fe400078e00ff */
[----:B------:R-:W-:-:S04]  /*02b0*/  IMAD.WIDE R6, R3, R6, c[0x0][0x170] ;  /* 0x00005c0003067625 */ /* 0x000fc800078e0206 */
[----:B------:R-:W-:Y:S02]  /*02c0*/  IMAD.MOV.U32 R4, RZ, RZ, 0xfbff ;  /* 0x0000fbffff047424 */ /* 0x000fe400078e00ff */
[----:B------:R-:W-:Y:S02]  /*02d0*/  @P0 IMAD.MOV.U32 R5, RZ, RZ, -0x1 ;  /* 0xffffffffff050424 */ /* 0x000fe400078e00ff */
[----:B------:R-:W-:-:S03]  /*02e0*/  IMAD.WIDE R8, R3, R2, c[0x0][0x178] ;  /* 0x00005e0003087625 */ /* 0x000fc600078e0202 */
[----:B------:R0:W-:Y:S04]  /*02f0*/  @P0 STG.E [R6.64], R5 ;  /* 0x0000000506000986 */ /* 0x0001e8000c101906 */
[----:B------:R0:W-:Y:S01]  /*0300*/  @P0 STG.E.U16 [R8.64], R4 ;  /* 0x0000000408000986 */ /* 0x0001e2000c101506 */
[----:B------:R-:W-:Y:S05]  /*0310*/  @P0 EXIT ;  /* 0x000000000000094d */ /* 0x000fea0003800000 */
[----:B0-----:R-:W-:-:S04]  /*0320*/  LEA R4, P0, R0, c[0x0][0x1a0], 0x2 ;  /* 0x0000680000047a11 */ /* 0x001fc800078010ff */
[----:B------:R-:W-:-:S06]  /*0330*/  LEA.HI.X R5, R0, c[0x0][0x1a4], R13, 0x2, P0 ;  /* 0x0000690000057a11 */ /* 0x000fcc00000f140d */
[----:B------:R-:W2:Y:S02]  /*0340*/  LDG.E R5, [R4.64] ;  /* 0x0000000604057981 */ /* 0x000ea4000c1e1900 */
[----:B--2---:R-:W-:-:S04]  /*0350*/  IMAD R11, R0, c[0x0][0x198], R5 ;  /* 0x00006600000b7a24 */ /* 0x004fc800078e0205 */
[----:B------:R-:W-:-:S06]  /*0360*/  IMAD.WIDE R2, R11, R2, c[0x0][0x160] ;  /* 0x000058000b027625 */ /* 0x000fcc00078e0202 */
[----:B------:R-:W2:Y:S04]  /*0370*/  LDG.E.U16.CONSTANT R3, [R2.64] ;  /* 0x0000000602037981 */ /* 0x000ea8000c1e9500 */
[----:B------:R-:W-:Y:S04]  /*0380*/  STG.E [R6.64], R11 ;  /* 0x0000000b06007986 */ /* 0x000fe8000c101906 */
[----:B--2---:R-:W-:Y:S01]  /*0390*/  STG.E.U16 [R8.64], R3 ;  /* 0x0000000308007986 */ /* 0x004fe2000c101506 */
[----:B------:R-:W-:Y:S05]  /*03a0*/  EXIT ;  /* 0x000000000000794d */ /* 0x000fea0003800000 */
.L_x_18:
[----:B0-----:R-:W-:Y:S01]  /*03b0*/  IMAD R5, R7, 0x100, R4 ;  /* 0x0000010007057824 */ /* 0x001fe200078e0204 */
[----:B------:R-:W-:Y:S04]  /*03c0*/  BSSY B0, `(.L_x_19) ;  /* 0x000003b000007945 */ /* 0x000fe80003800000 */
[----:B------:R-:W-:-:S13]  /*03d0*/  ISETP.GE.AND P0, PT, R5, c[0x0][0x198], PT ;  /* 0x0000660005007a0c */ /* 0x000fda0003f06270 */
[----:B------:R-:W-:Y:S05]  /*03e0*/  @P0 BRA `(.L_x_20) ;  /* 0x0000038000000947 */ /* 0x000fea0003800000 */
[----:B------:R-:W-:Y:S01]  /*03f0*/  LOP3.LUT R8, RZ, R4, RZ, 0x33, !PT ;  /* 0x00000004ff087212 */ /* 0x000fe200078e33ff */
[----:B------:R-:W-:Y:S01]  /*0400*/  BSSY B1, `(.L_x_21) ;  /* 0x000001e000017945 */ /* 0x000fe20003800000 */
[----:B------:R-:W-:Y:S02]  /*0410*/  IMAD.MOV.U32 R13, RZ, RZ, R5 ;  /* 0x000000ffff0d7224 */ /* 0x000fe400078e0005 */
[----:B------:R-:W-:-:S05]  /*0420*/  IADD3 R8, R8, c[0x0][0x198], RZ ;  /* 0x0000660008087a10 */ /* 0x000fca0007ffe0ff */
[----:B------:R-:W-:-:S05]  /*0430*/  IMAD R8, R7, -0x100, R8 ;  /* 0xffffff0007087824 */ /* 0x000fca00078e0208 */
[C---:B------:R-:W-:Y:S02]  /*0440*/  LEA.HI R10, R8.reuse, 0x1, RZ, 0x15 ;  /* 0x00000001080a7811 */ /* 0x040fe400078fa8ff */
[----:B------:R-:W-:Y:S02]  /*0450*/  ISETP.GE.U32.AND P2, PT, R8, 0x1800, PT ;  /* 0x000018000800780c */ /* 0x000fe40003f46070 */
[----:B------:R-:W-:-:S13]  /*0460*/  LOP3.LUT P1, R14, R10, 0x3, RZ, 0xc0, !PT ;  /* 0x000000030a0e7812 */ /* 0x000fda000782c0ff */
[----:B------:R-:W-:Y:S05]  /*0470*/  @!P1 BRA `(.L_x_22) ;  /* 0x0000016000009947 */ /* 0x000fea0003800000 */
[----:B------:R-:W-:Y:S02]  /*0480*/  IMAD.MOV.U32 R13, RZ, RZ, 0x2 ;  /* 0x00000002ff0d7424 */ /* 0x000fe400078e00ff */
[----:B------:R-:W-:-:S04]  /*0490*/  IMAD R12, R0, c[0x0][0x198], R5 ;  /* 0x00006600000c7a24 */ /* 0x000fc800078e0205 */
[----:B------:R-:W-:-:S04]  /*04a0*/  IMAD.WIDE R10, R12, R13, c[0x0][0x168] ;  /* 0x00005a000c0a7625 */ /* 0x000fc800078e020d */
[----:B------:R-:W-:-:S04]  /*04b0*/  IMAD.WIDE R12, R12, R13, c[0x0][0x160] ;  /* 0x000058000c0c7625 */ /* 0x000fc800078e020d */
[----:B------:R-:W-:Y:S02]  /*04c0*/  IMAD.MOV.U32 R17, RZ, RZ, R13 ;  /* 0x000000ffff117224 */ /* 0x000fe400078e000d */
[----:B------:R-:W-:Y:S02]  /*04d0*/  IMAD.MOV.U32 R8, RZ, RZ, R10 ;  /* 0x000000ffff087224 */ /* 0x000fe400078e000a */
[----:B------:R-:W-:Y:S02]  /*04e0*/  IMAD.MOV.U32 R19, RZ, RZ, R11 ;  /* 0x000000ffff137224 */ /* 0x000fe400078e000b */
[----:B------:R-:W-:Y:S02]  /*04f0*/  IMAD.MOV.U32 R13, RZ, RZ, R5 ;  /* 0x000000ffff0d7224 */ /* 0x000fe400078e0005 */
.L_x_23:
[----:B0-----:R-:W-:Y:S02]  /*0500*/  IMAD.MOV.U32 R10, RZ, RZ, R12 ;  /* 0x000000ffff0a7224 */ /* 0x001fe400078e000c */
[----:B------:R-:W-:-:S05]  /*0510*/  IMAD.MOV.U32 R11, RZ, RZ, R17 ;  /* 0x000000ffff0b7224 */ /* 0x000fca00078e0011 */
[----:B------:R0:W2:Y:S01]  /*0520*/  LDG.E.U16.CONSTANT R15, [R10.64] ;  /* 0x000000060a0f7981 */ /* 0x0000a2000c1e9500 */
[----:B------:R-:W-:Y:S02]  /*0530*/  IADD3 R14, R14, -0x1, RZ ;  /* 0xffffffff0e0e7810 */ /* 0x000fe40007ffe0ff */
[----:B------:R-:W-:Y:S02]  /*0540*/  IADD3 R12, P4, R12, 0x1000, RZ ;  /* 0x000010000c0c7810 */ /* 0x000fe40007f9e0ff */
[----:B------:R-:W-:Y:S02]  /*0550*/  ISETP.NE.AND P1, PT, R14, RZ, PT ;  /* 0x000000ff0e00720c */ /* 0x000fe40003f25270 */
[----:B------:R-:W-:Y:S01]  /*0560*/  IADD3 R13, R13, 0x800, RZ ;  /* 0x000008000d0d7810 */ /* 0x000fe20007ffe0ff */
[----:B------:R-:W-:Y:S02]  /*0570*/  IMAD.X R17, RZ, RZ, R17, P4 ;  /* 0x000000ffff117224 */ /* 0x000fe400020e0611 */
[----:B0-----:R-:W-:Y:S01]  /*0580*/  IMAD.MOV.U32 R10, RZ, RZ, R8 ;  /* 0x000000ffff0a7224 */ /* 0x001fe200078e0008 */
[----:B------:R-:W-:Y:S01]  /*0590*/  IADD3 R8, P3, R8, 0x1000, RZ ;  /* 0x0000100008087810 */ /* 0x000fe20007f7e0ff */
[----:B------:R-:W-:-:S04]  /*05a0*/  IMAD.MOV.U32 R11, RZ, RZ, R19 ;  /* 0x000000ffff0b7224 */ /* 0x000fc800078e0013 */
[----:B------:R-:W-:Y:S01]  /*05b0*/  IMAD.X R19, RZ, RZ, R19, P3 ;  /* 0x000000ffff137224 */ /* 0x000fe200018e0613 */
[----:B--2---:R0:W-:Y:S01]  /*05c0*/  STG.E.U16 [R10.64], R15 ;  /* 0x0000000f0a007986 */ /* 0x0041e2000c101506 */
[----:B------:R-:W-:Y:S05]  /*05d0*/  @P1 BRA `(.L_x_23) ;  /* 0xffffff2000001947 */ /* 0x000fea000383ffff */
.L_x_22:
[----:B------:R-:W-:Y:S05]  /*05e0*/  BSYNC B1 ;  /* 0x0000000000017941 */ /* 0x000fea0003800000 */
.L_x_21:
[----:B------:R-:W-:Y:S05]  /*05f0*/  @!P2 BRA `(.L_x_20) ;  /* 0x000001700000a947 */ /* 0x000fea0003800000 */
[----:B------:R-:W-:Y:S02]  /*0600*/  IMAD R27, R0, c[0x0][0x198], R13 ;  /* 0x00006600001b7a24 */ /* 0x000fe400078e020d */
[----:B------:R-:W-:Y:S02]  /*0610*/  IMAD.MOV.U32 R12, RZ, RZ, c[0x0][0x168] ;  /* 0x00005a00ff0c7624 */ /* 0x000fe400078e00ff */
[----:B------:R-:W-:Y:S02]  /*0620*/  IMAD.MOV.U32 R25, RZ, RZ, c[0x0][0x16c] ;  /* 0x00005b00ff197624 */ /* 0x000fe400078e00ff */
.L_x_24:
[----:B------:R-:W-:-:S04]  /*0630*/  IMAD.MOV.U32 R8, RZ, RZ, R6 ;  /* 0x000000ffff087224 */ /* 0x000fc800078e0006 */
[----:B0-----:R-:W-:-:S05]  /*0640*/  IMAD.WIDE R14, R27, 0x2, R8 ;  /* 0x000000021b0e7825 */ /* 0x001fca00078e0208 */
[----:B------:R-:W2:Y:S04]  /*0650*/  LDG.E.U16.CONSTANT R17, [R14.64] ;  /* 0x000000060e117981 */ /* 0x000ea8000c1e9500 */
[----:B------:R-:W3:Y:S04]  /*0660*/  LDG.E.U16.CONSTANT R19, [R14.64+0x1000] ;  /* 0x001000060e137981 */ /* 0x000ee8000c1e9500 */
[----:B------:R-:W4:Y:S04]  /*0670*/  LDG.E.U16.CONSTANT R21, [R14.64+0x2000] ;  /* 0x002000060e157981 */ /* 0x000f28000c1e9500 */
[----:B------:R-:W5:Y:S01]  /*0680*/  LDG.E.U16.CONSTANT R23, [R14.64+0x3000] ;  /* 0x003000060e177981 */ /* 0x000f62000c1e9500 */
[----:B------:R-:W-:Y:S01]  /*0690*/  IMAD.MOV.U32 R10, RZ, RZ, R12 ;  /* 0x000000ffff0a7224 */ /* 0x000fe200078e000c */
[----:B------:R-:W-:Y:S01]  /*06a0*/  IADD3 R13, R13, 0x2000, RZ ;  /* 0x000020000d0d7810 */ /* 0x000fe20007ffe0ff */
[----:B------:R-:W-:Y:S01]  /*06b0*/  IMAD.MOV.U32 R11, RZ, RZ, R25 ;  /* 0x000000ffff0b7224 */ /* 0x000fe200078e0019 */
[----:B------:R-:W-:-:S02]  /*06c0*/  IADD3 R12, P2, R12, 0x4000, RZ ;  /* 0x000040000c0c7810 */ /* 0x000fc40007f5e0ff */
[----:B------:R-:W-:Y:S01]  /*06d0*/  ISETP.GE.AND P1, PT, R13, c[0x0][0x198], PT ;  /* 0x000066000d007a0c */ /* 0x000fe20003f26270 */
[----:B------:R-:W-:Y:S01]  /*06e0*/  IMAD.WIDE R10, R27, 0x2, R10 ;  /* 0x000000021b0a7825 */ /* 0x000fe200078e020a */
[----:B------:R-:W-:-:S03]  /*06f0*/  IADD3 R6, P3, R6, 0x4000, RZ ;  /* 0x0000400006067810 */ /* 0x000fc60007f7e0ff */
[----:B------:R-:W-:Y:S02]  /*0700*/  IMAD.X R25, RZ, RZ, R25, P2 ;  /* 0x000000ffff197224 */ /* 0x000fe400010e0619 */
[----:B------:R-:W-:Y:S01]  /*0710*/  IMAD.X R9, RZ, RZ, R9, P3 ;  /* 0x000000ffff097224 */ /* 0x000fe200018e0609 */
[----:B--2---:R0:W-:Y:S04]  /*0720*/  STG.E.U16 [R10.64], R17 ;  /* 0x000000110a007986 */ /* 0x0041e8000c101506 */
[----:B---3--:R0:W-:Y:S04]  /*0730*/  STG.E.U16 [R10.64+0x1000], R19 ;  /* 0x001000130a007986 */ /* 0x0081e8000c101506 */
[----:B----4-:R0:W-:Y:S04]  /*0740*/  STG.E.U16 [R10.64+0x2000], R21 ;  /* 0x002000150a007986 */ /* 0x0101e8000c101506 */
[----:B-----5:R0:W-:Y:S01]  /*0750*/  STG.E.U16 [R10.64+0x3000], R23 ;  /* 0x003000170a007986 */ /* 0x0201e2000c101506 */
[----:B------:R-:W-:Y:S05]  /*0760*/  @!P1 BRA `(.L_x_24) ;  /* 0xfffffec000009947 */ /* 0x000fea000383ffff */
.L_x_20:
[----:B------:R-:W-:Y:S05]  /*0770*/  BSYNC B0 ;  /* 0x0000000000007941 */ /* 0x000fea0003800000 */
.L_x_19:
[----:B------:R-:W-:-:S13]  /*0780*/  ISETP.GE.AND P1, PT, R2, 0x1, PT ;  /* 0x000000010200780c */ /* 0x000fda0003f26270 */
[----:B------:R-:W-:Y:S05]  /*0790*/  @!P1 EXIT ;  /* 0x000000000000994d */ /* 0x000fea0003800000 */
[----:B------:R-:W-:Y:S01]  /*07a0*/  LOP3.LUT R6, RZ, R4, RZ, 0x33, !PT ;  /* 0x00000004ff067212 */ /* 0x000fe200078e33ff */
[----:B------:R-:W1:Y:S01]  /*07b0*/  S2R R20, SR_LANEID ;  /* 0x0000000000147919 */ /* 0x000e620000000000 */
[----:B------:R-:W-:Y:S02]  /*07c0*/  UMOV UR4, URZ ;  /* 0x0000003f00047c82 */ /* 0x000fe40008000000 */
[----:B------:R-:W-:-:S05]  /*07d0*/  IADD3 R6, R6, c[0x0][0x198], RZ ;  /* 0x0000660006067a10 */ /* 0x000fca0007ffe0ff */
[----:B------:R-:W-:Y:S01]  /*07e0*/  IMAD R8, R7, -0x100, R6 ;  /* 0xffffff0007087824 */ /* 0x000fe200078e0206 */
[----:B------:R-:W-:-:S04]  /*07f0*/  SHF.R.S32.HI R7, RZ, 0x1f, R4 ;  /* 0x0000001fff077819 */ /* 0x000fc80000011404 */
[----:B0-----:R-:W-:Y:S02]  /*0800*/  LEA.HI R11, R8, 0x1, RZ, 0x15 ;  /* 0x00000001080b7811 */ /* 0x001fe400078fa8ff */
[----:B------:R-:W-:Y:S02]  /*0810*/  LEA.HI R7, R7, R4, RZ, 0x5 ;  /* 0x0000000407077211 */ /* 0x000fe400078f28ff */
[----:B------:R-:W-:Y:S02]  /*0820*/  LOP3.LUT R4, R11, 0x3, RZ, 0xc0, !PT ;  /* 0x000000030b047812 */ /* 0x000fe400078ec0ff */
[----:B------:R-:W-:-:S03]  /*0830*/  SHF.R.S32.HI R9, RZ, 0x5, R7 ;  /* 0x00000005ff097819 */ /* 0x000fc60000011407 */
[----:B------:R-:W-:Y:S02]  /*0840*/  IMAD.IADD R10, R11, 0x1, -R4 ;  /* 0x000000010b0a7824 */ /* 0x000fe400078e0a04 */
.L_x_34:
[----:B------:R-:W-:Y:S01]  /*0850*/  BSSY B0, `(.L_x_25) ;  /* 0x000003d000007945 */ /* 0x000fe20003800000 */
[----:B0-----:R-:W-:Y:S02]  /*0860*/  IMAD.MOV.U32 R14, RZ, RZ, 0xfbff ;  /* 0x0000fbffff0e7424 */ /* 0x001fe400078e00ff */
[----:B------:R-:W-:Y:S01]  /*0870*/  IMAD.MOV.U32 R12, RZ, RZ, -0x1 ;  /* 0xffffffffff0c7424 */ /* 0x000fe200078e00ff */
[----:B------:R-:W-:Y:S05]  /*0880*/  @P0 BRA `(.L_x_26) ;  /* 0x0000039000000947 */ /* 0x000fea0003800000 */
[----:B------:R-:W-:Y:S01]  /*0890*/  ISETP.GE.U32.AND P2, PT, R8, 0x1800, PT ;  /* 0x000018000800780c */ /* 0x000fe20003f46070 */
[----:B------:R-:W-:Y:S01]  /*08a0*/  BSSY B1, `(.L_x_27) ;  /* 0x0000020000017945 */ /* 0x000fe20003800000 */
[----:B------:R-:W-:Y:S01]  /*08b0*/  ISETP.NE.AND P1, PT, R4, RZ, PT ;  /* 0x000000ff0400720c */ /* 0x000fe20003f25270 */
[----:B------:R-:W-:Y:S02]  /*08c0*/  IMAD.MOV.U32 R12, RZ, RZ, -0x1 ;  /* 0xffffffffff0c7424 */ /* 0x000fe400078e00ff */
[----:B------:R-:W-:-:S08]  /*08d0*/  IMAD.MOV.U32 R11, RZ, RZ, R5 ;  /* 0x000000ffff0b7224 */ /* 0x000fd000078e0005 */
[----:B------:R-:W-:Y:S05]  /*08e0*/  @!P2 BRA `(.L_x_28) ;  /* 0x000001b00000a947 */ /* 0x000fea0003800000 */
[----:B------:R-:W-:Y:S02]  /*08f0*/  IMAD.MOV.U32 R12, RZ, RZ, -0x1 ;  /* 0xffffffffff0c7424 */ /* 0x000fe400078e00ff */
[----:B------:R-:W-:Y:S02]  /*0900*/  IMAD.MOV.U32 R11, RZ, RZ, R5 ;  /* 0x000000ffff0b7224 */ /* 0x000fe400078e0005 */
[----:B------:R-:W-:Y:S02]  /*0910*/  IMAD.MOV.U32 R13, RZ, RZ, R10 ;  /* 0x000000ffff0d7224 */ /* 0x000fe400078e000a */
.L_x_29:
[----:B------:R-:W-:Y:S02]  /*0920*/  IMAD.MOV.U32 R6, RZ, RZ, 0x2 ;  /* 0x00000002ff067424 */ /* 0x000fe400078e00ff */
[----:B------:R-:W-:-:S04]  /*0930*/  IMAD R15, R0, c[0x0][0x198], R11 ;  /* 0x00006600000f7a24 */ /* 0x000fc800078e020b */
[----:B------:R-:W-:-:S05]  /*0940*/  IMAD.WIDE R6, R15, R6, c[0x0][0x168] ;  /* 0x00005a000f067625 */ /* 0x000fca00078e0206 */
[----:B------:R-:W2:Y:S04]  /*0950*/  LDG.E.U16 R17, [R6.64] ;  /* 0x0000000606117981 */ /* 0x000ea8000c1e1500 */
[----:B------:R-:W3:Y:S04]  /*0960*/  LDG.E.U16 R19, [R6.64+0x1000] ;  /* 0x0010000606137981 */ /* 0x000ee8000c1e1500 */
[----:B------:R-:W4:Y:S04]  /*0970*/  LDG.E.U16 R21, [R6.64+0x2000] ;  /* 0x0020000606157981 */ /* 0x000f28000c1e1500 */
[----:B------:R-:W5:Y:S01]  /*0980*/  LDG.E.U16 R23, [R6.64+0x3000] ;  /* 0x0030000606177981 */ /* 0x000f62000c1e1500 */
[----:B------:R-:W-:Y:S01]  /*0990*/  IADD3 R13, R13, -0x4, RZ ;  /* 0xfffffffc0d0d7810 */ /* 0x000fe20007ffe0ff */
[----:B------:R-:W-:Y:S01]  /*09a0*/  IMAD.MOV.U32 R16, RZ, RZ, 0x1000 ;  /* 0x00001000ff107424 */ /* 0x000fe200078e00ff */
[----:B------:R-:W-:Y:S01]  /*09b0*/  IADD3 R11, R11, 0x2000, RZ ;  /* 0x000020000b0b7810 */ /* 0x000fe20007ffe0ff */
[----:B--2---:R-:W-:-:S05]  /*09c0*/  HSETP2.GT.AND P2, PT, R17.H0_H0, R14.H0_H0, PT ;  /* 0x2000000e11007234 */ /* 0x004fca0003f44800 */
[----:B------:R-:W-:Y:S02]  /*09d0*/  SEL R14, R14, R17, !P2 ;  /* 0x000000110e0e7207 */ /* 0x000fe40005000000 */
[----:B------:R-:W-:-:S03]  /*09e0*/  SEL R12, R12, R15, !P2 ;  /* 0x0000000f0c0c7207 */ /* 0x000fc60005000000 */
[----:B---3--:R-:W-:-:S05]  /*09f0*/  HSETP2.GT.AND P3, PT, R19.H0_H0, R14.H0_H0, PT ;  /* 0x2000000e13007234 */ /* 0x008fca0003f64800 */
[----:B------:R-:W-:-:S05]  /*0a00*/  SEL R14, R14, R19, !P3 ;  /* 0x000000130e0e7207 */ /* 0x000fca0005800000 */
[----:B----4-:R-:W-:-:S03]  /*0a10*/  HSETP2.GT.AND P4, PT, R21.H0_H0, R14.H0_H0, PT ;  /* 0x2000000e15007234 */ /* 0x010fc60003f84800 */
[----:B------:R-:W-:Y:S02]  /*0a20*/  @P3 IADD3 R12, R15, 0x800, RZ ;  /* 0x000008000f0c3810 */ /* 0x000fe40007ffe0ff */
[----:B------:R-:W-:Y:S02]  /*0a30*/  SEL R14, R14, R21, !P4 ;  /* 0x000000150e0e7207 */ /* 0x000fe40006000000 */
[----:B------:R-:W-:-:S03]  /*0a40*/  ISETP.NE.AND P3, PT, R13, RZ, PT ;  /* 0x000000ff0d00720c */ /* 0x000fc60003f65270 */
[----:B-----5:R-:W-:-:S03]  /*0a50*/  HSETP2.GT.AND P2, PT, R23.H0_H0, R14.H0_H0, PT ;  /* 0x2000000e17007234 */ /* 0x020fc60003f44800 */
[----:B------:R-:W-:Y:S02]  /*0a60*/  @P4 IMAD.IADD.U32 R12, R15, 0x1, R16 ;  /* 0x000000010f0c4824 */ /* 0x000fe400078e0010 */
[----:B------:R-:W-:-:S08]  /*0a70*/  SEL R14, R14, R23, !P2 ;  /* 0x000000170e0e7207 */ /* 0x000fd00005000000 */
[----:B------:R-:W-:Y:S01]  /*0a80*/  @P2 IADD3 R12, R15, 0x1800, RZ ;  /* 0x000018000f0c2810 */ /* 0x000fe20007ffe0ff */
[----:B------:R-:W-:Y:S05]  /*0a90*/  @P3 BRA `(.L_x_29) ;  /* 0xfffffe8000003947 */ /* 0x000fea000383ffff */
.L_x_28:
[----:B------:R-:W-:Y:S05]  /*0aa0*/  BSYNC B1 ;  /* 0x0000000000017941 */ /* 0x000fea0003800000 */
.L_x_27:
[----:B------:R-:W-:Y:S05]  /*0ab0*/  @!P1 BRA `(.L_x_26) ;  /* 0x0000016000009947 */ /* 0x000fea0003800000 */
[----:B------:R-:W-:Y:S02]  /*0ac0*/  IMAD.MOV.U32 R6, RZ, RZ, 0x2 ;  /* 0x00000002ff067424 */ /* 0x000fe400078e00ff */
[----:B------:R-:W-:-:S04]  /*0ad0*/  IMAD R15, R0, c[0x0][0x198], R11 ;  /* 0x00006600000f7a24 */ /* 0x000fc800078e020b */
[----:B------:R-:W-:-:S05]  /*0ae0*/  IMAD.WIDE R6, R15, R6, c[0x0][0x168] ;  /* 0x00005a000f067625 */ /* 0x000fca00078e0206 */
[----:B------:R-:W2:Y:S01]  /*0af0*/  LDG.E.U16 R11, [R6.64] ;  /* 0x00000006060b7981 */ /* 0x000ea2000c1e1500 */
[----:B------:R-:W-:Y:S01]  /*0b00*/  ISETP.NE.AND P2, PT, R4, 0x1, PT ;  /* 0x000000010400780c */ /* 0x000fe20003f45270 */
[----:B--2---:R-:W-:-:S05]  /*0b10*/  HSETP2.GT.AND P1, PT, R11.H0_H0, R14.H0_H0, PT ;  /* 0x2000000e0b007234 */ /* 0x004fca0003f24800 */
[----:B------:R-:W-:Y:S02]  /*0b20*/  SEL R14, R14, R11, !P1 ;  /* 0x0000000b0e0e7207 */ /* 0x000fe40004800000 */
[----:B------:R-:W-:-:S05]  /*0b30*/  SEL R12, R12, R15, !P1 ;  /* 0x0000000f0c0c7207 */ /* 0x000fca0004800000 */
[----:B------:R-:W-:Y:S05]  /*0b40*/  @!P2 BRA `(.L_x_26) ;  /* 0x000000d00000a947 */ /* 0x000fea0003800000 */
[----:B------:R-:W-:Y:S01]  /*0b50*/  ISETP.NE.AND P3, PT, R4, 0x2, PT ;  /* 0x000000020400780c */ /* 0x000fe20003f65270 */
[----:B------:R-:W2:-:S12]  /*0b60*/  LDG.E.U16 R11, [R6.64+0x1000] ;  /* 0x00100006060b7981 */ /* 0x000e98000c1e1500 */
[----:B------:R-:W3:Y:S01]  /*0b70*/  @P3 LDG.E.U16 R13, [R6.64+0x2000] ;  /* 0x00200006060d3981 */ /* 0x000ee2000c1e1500 */
[----:B------:R-:W-:Y:S01]  /*0b80*/  PLOP3.LUT P4, PT, PT, PT, PT, 0x8, 0x0 ;  /* 0x000000000000781c */ /* 0x000fe20003f8e170 */
[----:B------:R-:W-:Y:S01]  /*0b90*/  @P3 IMAD.MOV.U32 R16, RZ, RZ, 0x1000 ;  /* 0x00001000ff103424 */ /* 0x000fe200078e00ff */
[----:B--2---:R-:W-:-:S05]  /*0ba0*/  HSETP2.GT.AND P1, PT, R11.H0_H0, R14.H0_H0, PT ;  /* 0x2000000e0b007234 */ /* 0x004fca0003f24800 */
[----:B------:R-:W-:-:S05]  /*0bb0*/  SEL R14, R14, R11, !P1 ;  /* 0x0000000b0e0e7207 */ /* 0x000fca0004800000 */
[----:B---3--:R-:W-:-:S03]  /*0bc0*/  @P3 HSETP2.GT.AND P2, PT, R13.H0_H0, R14.H0_H0, PT ;  /* 0x2000000e0d003234 */ /* 0x008fc60003f44800 */
[----:B------:R-:W-:Y:S02]  /*0bd0*/  @P1 IADD3 R12, R15, 0x800, RZ ;  /* 0x000008000f0c1810 */ /* 0x000fe40007ffe0ff */
[----:B------:R-:W-:Y:S02]  /*0be0*/  @P3 PLOP3.LUT P4, PT, P2, PT, PT, 0x80, 0x0 ;  /* 0x000000000000381c */ /* 0x000fe4000178f070 */
[----:B------:R-:W-:-:S04]  /*0bf0*/  @P3 SEL R13, R14, R13, !P2 ;  /* 0x0000000d0e0d3207 */ /* 0x000fc80005000000 */
[----:B------:R-:W-:-:S07]  /*0c00*/  @P3 PRMT R14, R13, 0x7610, R14 ;  /* 0x000076100d0e3816 */ /* 0x000fce000000000e */
[----:B------:R-:W-:Y:S02]  /*0c10*/  @P4 IMAD.IADD.U32 R12, R15, 0x1, R16 ;  /* 0x000000010f0c4824 */ /* 0x000fe400078e0010 */
.L_x_26:
[----:B------:R-:W-:Y:S05]  /*0c20*/  BSYNC B0 ;  /* 0x0000000000007941 */ /* 0x000fea0003800000 */
.L_x_25:
[----:B------:R-:W-:Y:S01]  /*0c30*/  PRMT R6, R14, 0x7610, R0 ;  /* 0x000076100e067816 */ /* 0x000fe20000000000 */
[----:B------:R-:W-:Y:S01]  /*0c40*/  SHFL.DOWN PT, R13, R12, 0x1, 0x1f ;  /* 0x08201f000c0d7f89 */ /* 0x000fe200000e0000 */
[C---:B-1----:R-:W-:Y:S01]  /*0c50*/  ISETP.GT.AND P2, PT, R20.reuse, 0x1e, PT ;  /* 0x0000001e1400780c */ /* 0x042fe20003f44270 */
[----:B------:R-:W-:Y:S01]  /*0c60*/  BSSY B0, `(.L_x_30) ;  /* 0x000004f000007945 */ /* 0x000fe20003800000 */
[----:B------:R-:W-:Y:S01]  /*0c70*/  ISETP.GT.AND P3, PT, R20, 0x1d, PT ;  /* 0x0000001d1400780c */ /* 0x000fe20003f64270 */
[----:B------:R-:W0:Y:S04]  /*0c80*/  SHFL.DOWN PT, R7, R6, 0x1, 0x1f ;  /* 0x08201f0006077f89 */ /* 0x000e2800000e0000 */
[----:B------:R-:W1:Y:S06]  /*0c90*/  S2R R15, SR_TID.X ;  /* 0x00000000000f7919 */ /* 0x000e6c0000002100 */
[----:B0-----:R-:W-:-:S05]  /*0ca0*/  @!P2 HSETP2.GT.AND P1, PT, R14.H0_H0, R7.H0_H0, PT ;  /* 0x200000070e00a234 */ /* 0x001fca0003f24800 */
[----:B------:R-:W-:Y:S02]  /*0cb0*/  @!P2 SEL R7, R7, R14, !P1 ;  /* 0x0000000e0707a207 */ /* 0x000fe40004800000 */
[----:B------:R-:W-:Y:S02]  /*0cc0*/  @!P2 SEL R12, R13, R12, !P1 ;  /* 0x0000000c0d0ca207 */ /* 0x000fe40004800000 */
[C---:B------:R-:W-:Y:S02]  /*0cd0*/  @!P2 PRMT R6, R7.reuse, 0x5410, R0 ;  /* 0x000054100706a816 */ /* 0x040fe40000000000 */
[----:B------:R-:W-:Y:S02]  /*0ce0*/  @!P2 PRMT R14, R7, 0x7610, R14 ;  /* 0x00007610070ea816 */ /* 0x000fe4000000000e */
[----:B------:R-:W-:Y:S01]  /*0cf0*/  SHFL.DOWN PT, R7, R12, 0x2, 0x1f ;  /* 0x08401f000c077f89 */ /* 0x000fe200000e0000 */
[----:B------:R-:W-:-:S03]  /*0d00*/  ISETP.GT.AND P2, PT, R20, 0x1b, PT ;  /* 0x0000001b1400780c */ /* 0x000fc60003f44270 */
[----:B------:R-:W0:Y:S02]  /*0d10*/  SHFL.DOWN PT, R11, R6, 0x2, 0x1f ;  /* 0x08401f00060b7f89 */ /* 0x000e2400000e0000 */
[----:B0-----:R-:W-:-:S05]  /*0d20*/  @!P3 HSETP2.GT.AND P1, PT, R14.H0_H0, R11.H0_H0, PT ;  /* 0x2000000b0e00b234 */ /* 0x001fca0003f24800 */
[----:B------:R-:W-:Y:S02]  /*0d30*/  @!P3 SEL R11, R11, R14, !P1 ;  /* 0x0000000e0b0bb207 */ /* 0x000fe40004800000 */
[----:B------:R-:W-:Y:S02]  /*0d40*/  @!P3 SEL R12, R7, R12, !P1 ;  /* 0x0000000c070cb207 */ /* 0x000fe40004800000 */
[C---:B------:R-:W-:Y:S02]  /*0d50*/  @!P3 PRMT R6, R11.reuse, 0x5410, R0 ;  /* 0x000054100b06b816 */ /* 0x040fe40000000000 */
[----:B------:R-:W-:Y:S01]  /*0d60*/  @!P3 PRMT R14, R11, 0x7610, R14 ;  /* 0x000076100b0eb816 */ /* 0x000fe2000000000e */
        /* <DEDUP_REMOVED lines=17> */
[----:B------:R-:W-:-:S03]  /*0e80*/  ISETP.NE.AND P3, PT, R20, RZ, PT ;  /* 0x000000ff1400720c */ /* 0x000fc60003f65270 */
[----:B------:R-:W0:Y:S02]  /*0e90*/  SHFL.DOWN PT, R13, R6, 0x10, 0x1f ;  /* 0x0a001f00060d7f89 */ /* 0x000e2400000e0000 */
[----:B0-----:R-:W-:-:S05]  /*0ea0*/  @!P2 HSETP2.GT.AND P1, PT, R14.H0_H0, R13.H0_H0, PT ;  /* 0x2000000d0e00a234 */ /* 0x001fca0003f24800 */
[----:B------:R-:W-:Y:S02]  /*0eb0*/  @!P2 SEL R13, R13, R14, !P1 ;  /* 0x0000000e0d0da207 */ /* 0x000fe40004800000 */
[----:B------:R-:W-:Y:S02]  /*0ec0*/  @!P2 SEL R12, R7, R12, !P1 ;  /* 0x0000000c070ca207 */ /* 0x000fe40004800000 */
[----:B-1----:R-:W-:Y:S02]  /*0ed0*/  ISETP.NE.AND P1, PT, R15, RZ, PT ;  /* 0x000000ff0f00720c */ /* 0x002fe40003f25270 */
[----:B------:R-:W-:Y:S01]  /*0ee0*/  @!P2 PRMT R14, R13, 0x7610, R14 ;  /* 0x000076100d0ea816 */ /* 0x000fe2000000000e */
[----:B------:R0:W-:Y:S04]  /*0ef0*/  @!P3 STS [R9.X8+0x8], R12 ;  /* 0x0000080c0900b388 */ /* 0x0001e80000008800 */
[----:B------:R0:W-:Y:S04]  /*0f00*/  @!P3 STS.U16 [R9.X8+0xc], R14 ;  /* 0x00000c0e0900b388 */ /* 0x0001e80000008400 */
[----:B------:R-:W-:Y:S06]  /*0f10*/  BAR.SYNC.DEFER_BLOCKING 0x0 ;  /* 0x0000000000007b1d */ /* 0x000fec0000010000 */
[----:B------:R-:W-:Y:S05]  /*0f20*/  @P1 BRA `(.L_x_31) ;  /* 0x0000022000001947 */ /* 0x000fea0003800000 */
[----:B0-----:R-:W0:Y:S04]  /*0f30*/  LDS.U16 R7, [0x14] ;  /* 0x00001400ff077984 */ /* 0x001e280000000400 */
[----:B------:R-:W1:Y:S04]  /*0f40*/  LDS.U16 R11, [0x1c] ;  /* 0x00001c00ff0b7984 */ /* 0x000e680000000400 */
[----:B------:R-:W2:Y:S04]  /*0f50*/  LDS.U16 R13, [0x24] ;  /* 0x00002400ff0d7984 */ /* 0x000ea80000000400 */
[----:B------:R-:W-:Y:S04]  /*0f60*/  LDS R17, [0x18] ;  /* 0x00001800ff117984 */ /* 0x000fe80000000800 */
[----:B------:R-:W-:Y:S04]  /*0f70*/  LDS R6, [0x20] ;  /* 0x00002000ff067984 */ /* 0x000fe80000000800 */
[----:B------:R-:W-:Y:S04]  /*0f80*/  LDS R18, [0x28] ;  /* 0x00002800ff127984 */ /* 0x000fe80000000800 */
[----:B------:R-:W-:Y:S04]  /*0f90*/  LDS R15, [0x30] ;  /* 0x00003000ff0f7984 */ /* 0x000fe80000000800 */
[----:B------:R-:W-:Y:S04]  /*0fa0*/  LDS R19, [0x38] ;  /* 0x00003800ff137984 */ /* 0x000fe80000000800 */
[----:B------:R-:W-:Y:S01]  /*0fb0*/  LDS R16, [0x40] ;  /* 0x00004000ff107984 */ /* 0x000fe20000000800 */
[----:B0-----:R-:W-:-:S05]  /*0fc0*/  HSETP2.GT.AND P5, PT, R14.H0_H0, R7.H0_H0, PT ;  /* 0x200000070e007234 */ /* 0x001fca0003fa4800 */
[----:B------:R-:W-:Y:S02]  /*0fd0*/  SEL R14, R7, R14, !P5 ;  /* 0x0000000e070e7207 */ /* 0x000fe40006800000 */
[----:B------:R-:W0:Y:S03]  /*0fe0*/  LDS.U16 R7, [0x2c] ;  /* 0x00002c00ff077984 */ /* 0x000e260000000400 */
[----:B-1----:R-:W-:-:S03]  /*0ff0*/  HSETP2.GT.AND P2, PT, R14.H0_H0, R11.H0_H0, PT ;  /* 0x2000000b0e007234 */ /* 0x002fc60003f44800 */
[----:B------:R-:W1:Y:S10]  /*1000*/  @!P5 LDS R12, [0x10] ;  /* 0x00001000ff0cd984 */ /* 0x000e740000000800 */
[----:B------:R-:W-:-:S02]  /*1010*/  @!P2 PRMT R14, R11, 0x7610, R14 ;  /* 0x000076100b0ea816 */ /* 0x000fc4000000000e */
[----:B------:R-:W3:Y:S03]  /*1020*/  LDS.U16 R11, [0x34] ;  /* 0x00003400ff0b7984 */ /* 0x000ee60000000400 */
[----:B--2---:R-:W-:-:S13]  /*1030*/  HSETP2.GT.AND P3, PT, R14.H0_H0, R13.H0_H0, PT ;  /* 0x2000000d0e007234 */ /* 0x004fda0003f64800 */
[----:B------:R-:W-:Y:S02]  /*1040*/  @!P3 PRMT R14, R13, 0x7610, R14 ;  /* 0x000076100d0eb816 */ /* 0x000fe4000000000e */
[----:B------:R-:W2:Y:S03]  /*1050*/  LDS.U16 R13, [0x3c] ;  /* 0x00003c00ff0d7984 */ /* 0x000ea60000000400 */
[----:B0-----:R-:W-:Y:S01]  /*1060*/  HSETP2.GT.AND P4, PT, R14.H0_H0, R7.H0_H0, PT ;  /* 0x200000070e007234 */ /* 0x001fe20003f84800 */
[----:B-1----:R-:W-:Y:S02]  /*1070*/  @!P2 IMAD.MOV.U32 R12, RZ, RZ, R17 ;  /* 0x000000ffff0ca224 */ /* 0x002fe400078e0011 */
[----:B------:R-:W-:-:S10]  /*1080*/  @!P3 IMAD.MOV.U32 R12, RZ, RZ, R6 ;  /* 0x000000ffff0cb224 */ /* 0x000fd400078e0006 */
[----:B------:R-:W-:Y:S01]  /*1090*/  @!P4 PRMT R14, R7, 0x7610, R14 ;  /* 0x00007610070ec816 */ /* 0x000fe2000000000e */
[----:B------:R-:W-:Y:S01]  /*10a0*/  @!P4 IMAD.MOV.U32 R12, RZ, RZ, R18 ;  /* 0x000000ffff0cc224 */ /* 0x000fe200078e0012 */
[----:B------:R-:W0:Y:S03]  /*10b0*/  LDS.U16 R7, [0x44] ;  /* 0x00004400ff077984 */ /* 0x000e260000000400 */
[----:B---3--:R-:W-:-:S13]  /*10c0*/  HSETP2.GT.AND P6, PT, R14.H0_H0, R11.H0_H0, PT ;  /* 0x2000000b0e007234 */ /* 0x008fda0003fc4800 */
[----:B------:R-:W-:Y:S01]  /*10d0*/  @!P6 PRMT R14, R11, 0x7610, R14 ;  /* 0x000076100b0ee816 */ /* 0x000fe2000000000e */
[----:B------:R-:W-:-:S04]  /*10e0*/  @!P6 IMAD.MOV.U32 R12, RZ, RZ, R15 ;  /* 0x000000ffff0ce224 */ /* 0x000fc800078e000f */
[----:B--2---:R-:W-:-:S13]  /*10f0*/  HSETP2.GT.AND P5, PT, R14.H0_H0, R13.H0_H0, PT ;  /* 0x2000000d0e007234 */ /* 0x004fda0003fa4800 */
[----:B------:R-:W-:Y:S01]  /*1100*/  @!P5 PRMT R14, R13, 0x7610, R14 ;  /* 0x000076100d0ed816 */ /* 0x000fe2000000000e */
[----:B------:R-:W-:-:S04]  /*1110*/  @!P5 IMAD.MOV.U32 R12, RZ, RZ, R19 ;  /* 0x000000ffff0cd224 */ /* 0x000fc800078e0013 */
[----:B0-----:R-:W-:-:S13]  /*1120*/  HSETP2.GT.AND P2, PT, R14.H0_H0, R7.H0_H0, PT ;  /* 0x200000070e007234 */ /* 0x001fda0003f44800 */
[----:B------:R-:W-:Y:S01]  /*1130*/  @!P2 PRMT R14, R7, 0x7610, R14 ;  /* 0x00007610070ea816 */ /* 0x000fe2000000000e */
[----:B------:R-:W-:Y:S02]  /*1140*/  @!P2 IMAD.MOV.U32 R12, RZ, RZ, R16 ;  /* 0x000000ffff0ca224 */ /* 0x000fe400078e0010 */
.L_x_31:
[----:B0-----:R-:W-:Y:S05]  /*1150*/  BSYNC B0 ;  /* 0x0000000000007941 */ /* 0x001fea0003800000 */
.L_x_30:
[----:B------:R-:W-:Y:S01]  /*1160*/  BSSY B0, `(.L_x_32) ;  /* 0x000000c000007945 */ /* 0x000fe20003800000 */
[----:B------:R-:W-:Y:S05]  /*1170*/  @P1 BRA `(.L_x_33) ;  /* 0x000000a000001947 */ /* 0x000fea0003800000 */
[----:B------:R-:W-:Y:S01]  /*1180*/  IADD3 R16, R3, UR4, RZ ;  /* 0x0000000403107c10 */ /* 0x000fe2000fffe0ff */
[----:B------:R-:W-:Y:S02]  /*1190*/  IMAD.MOV.U32 R7, RZ, RZ, 0x4 ;  /* 0x00000004ff077424 */ /* 0x000fe400078e00ff */
[----:B------:R-:W-:Y:S02]  /*11a0*/  IMAD.MOV.U32 R19, RZ, RZ, 0x2 ;  /* 0x00000002ff137424 */ /* 0x000fe400078e00ff */
[----:B------:R-:W-:-:S04]  /*11b0*/  IMAD.WIDE R6, R16, R7, c[0x0][0x170] ;  /* 0x00005c0010067625 */ /* 0x000fc800078e0207 */
[-C--:B------:R-:W-:Y:S01]  /*11c0*/  IMAD.WIDE R16, R16, R19.reuse, c[0x0][0x178] ;  /* 0x00005e0010107625 */ /* 0x080fe200078e0213 */
[----:B------:R0:W-:Y:S03]  /*11d0*/  STG.E [R6.64], R12 ;  /* 0x0000000c06007986 */ /* 0x0001e6000c101906 */
[----:B------:R-:W-:Y:S01]  /*11e0*/  IMAD.MOV.U32 R11, RZ, RZ, 0xfbff ;  /* 0x0000fbffff0b7424 */ /* 0x000fe200078e00ff */
[----:B------:R0:W-:Y:S01]  /*11f0*/  STG.E.U16 [R16.64], R14 ;  /* 0x0000000e10007986 */ /* 0x0001e2000c101506 */
[----:B------:R-:W-:-:S05]  /*1200*/  IMAD.WIDE R18, R12, R19, c[0x0][0x168] ;  /* 0x00005a000c127625 */ /* 0x000fca00078e0213 */
[----:B------:R0:W-:Y:S02]  /*1210*/  STG.E.U16 [R18.64], R11 ;  /* 0x0000000b12007986 */ /* 0x0001e4000c101506 */
.L_x_33:
[----:B------:R-:W-:Y:S05]  /*1220*/  BSYNC B0 ;  /* 0x0000000000007941 */ /* 0x000fea0003800000 */
.L_x_32:
[----:B------:R-:W-:Y:S01]  /*1230*/  UIADD3 UR4, UR4, 0x1, URZ ;  /* 0x0000000104047890 */ /* 0x000fe2000fffe03f */
[----:B------:R-:W-:Y:S05]  /*1240*/  BAR.SYNC.DEFER_BLOCKING 0x0 ;  /* 0x0000000000007b1d */ /* 0x000fea0000010000 */
[----:B------:R-:W-:-:S13]  /*1250*/  ISETP.LE.AND P1, PT, R2, UR4, PT ;  /* 0x0000000402007c0c */ /* 0x000fda000bf23270 */
[----:B------:R-:W-:Y:S05]  /*1260*/  @!P1 BRA `(.L_x_34) ;  /* 0xfffff5e000009947 */ /* 0x000fea000383ffff */
[----:B------:R-:W-:Y:S05]  /*1270*/  EXIT ;  /* 0x000000000000794d */ /* 0x000fea0003800000 */
.L_x_35:
        /* <DEDUP_REMOVED lines=16> */
.L_x_162:


//--------------------- .text._ZN17fastertransformer20topk_stage2_samplingI6__halfLi128ELi8EEEvPKiPT_PiS6_PbPfS8_iS3_fPKfP17curandStateXORWOWS3_iPKb --------------------------
	.section	.text._ZN17fastertransformer20topk_stage2_samplingI6__halfLi128ELi8EEEvPKiPT_PiS6_PbPfS8_iS3_fPKfP17curandStateXORWOWS3_iPKb,"ax",@progbits
	.sectioninfo	@"SHI_REGISTERS=29"
	.align	128
        .global         _ZN17fastertransformer20topk_stage2_samplingI6__halfLi128ELi8EEEvPKiPT_PiS6_PbPfS8_iS3_fPKfP17curandStateXORWOWS3_iPKb
        .type           _ZN17fastertransformer20topk_stage2_samplingI6__halfLi128ELi8EEEvPKiPT_PiS6_PbPfS8_iS3_fPKfP17curandStateXORWOWS3_iPKb,@function
        .size           _ZN17fastertransformer20topk_stage2_samplingI6__halfLi128ELi8EEEvPKiPT_PiS6_PbPfS8_iS3_fPKfP17curandStateXORWOWS3_iPKb,(.L_x_163 - _ZN17fastertransformer20topk_stage2_samplingI6__halfLi128ELi8EEEvPKiPT_PiS6_PbPfS8_iS3_fPKfP17curandStateXORWOWS3_iPKb)
        .other          _ZN17fastertransformer20topk_stage2_samplingI6__halfLi128ELi8EEEvPKiPT_PiS6_PbPfS8_iS3_fPKfP17curandStateXORWOWS3_iPKb,@"STO_CUDA_ENTRY STV_DEFAULT"
_ZN17fastertransformer20topk_stage2_samplingI6__halfLi128ELi8EEEvPKiPT_PiS6_PbPfS8_iS3_fPKfP17curandStateXORWOWS3_iPKb:
.text._ZN17fastertransformer20topk_stage2_samplingI6__halfLi128ELi8EEEvPKiPT_PiS6_PbPfS8_iS3_fPKfP17curandStateXORWOWS3_iPKb:
        /* <DEDUP_REMOVED lines=11> */
.L_x_36:
        /* <DEDUP_REMOVED lines=17> */
[CC--:B------:R-:W-:Y:S01]  /*01c0*/  IMAD.WIDE R6, R12.reuse, R13.reuse, c[0x0][0x1c0] ;  /* 0x000070000c067625 */ /* 0x0c0fe200078e020d */
[----:B------:R-:W-:Y:S01]  /*01d0*/  @!P3 STS [0x30], RZ ;  /* 0x000030ffff00b388 */ /* 0x000fe20000000800 */
[C---:B------:R-:W-:Y:S02]  /*01e0*/  LEA.HI.X.SX32 R11, R12.reuse, c[0x0][0x184], 0x1, P1 ;  /* 0x000061000c0b7a11 */ /* 0x040fe400008f0eff */
[----:B0-----:R-:W-:-:S03]  /*01f0*/  IMAD.WIDE R2, R12, R13, c[0x0][0x170] ;  /* 0x00005c000c027625 */ /* 0x001fc600078e020d */
[----:B------:R-:W-:Y:S05]  /*0200*/  @!P0 BRA `(.L_x_37) ;  /* 0x0000006000008947 */ /* 0x000fea0003800000 */
[----:B-1----:R-:W2:Y:S02]  /*0210*/  LDG.E.U8 R10, [R10.64] ;  /* 0x0000000a0a0a7981 */ /* 0x002ea4000c1e1100 */
[----:B--2---:R-:W-:-:S13]  /*0220*/  ISETP.NE.AND P0, PT, R10, 0x1, PT ;  /* 0x000000010a00780c */ /* 0x004fda0003f05270 */
[----:B------:R-:W-:Y:S05]  /*0230*/  @P0 BRA `(.L_x_37) ;  /* 0x0000003000000947 */ /* 0x000fea0003800000 */
[----:B------:R-:W2:Y:S04]  /*0240*/  LDG.E R7, [R6.64] ;  /* 0x0000000a06077981 */ /* 0x000ea8000c1e1900 */
[----:B--2---:R-:W-:Y:S01]  /*0250*/  STG.E [R2.64], R7 ;  /* 0x0000000702007986 */ /* 0x004fe2000c10190a */
[----:B------:R-:W-:Y:S05]  /*0260*/  EXIT ;  /* 0x000000000000794d */ /* 0x000fea0003800000 */
.L_x_37:
[----:B-1---5:R-:W-:Y:S01]  /*0270*/  ISETP.GE.AND P0, PT, R0, 0x1, PT ;  /* 0x000000010000780c */ /* 0x022fe20003f06270 */
        /* <DEDUP_REMOVED lines=18> */
.L_x_48:
        /* <DEDUP_REMOVED lines=16> */
.L_x_43:
        /* <DEDUP_REMOVED lines=28> */
.L_x_42:
[----:B------:R-:W-:Y:S05]  /*0660*/  BSYNC B1 ;  /* 0x0000000000017941 */ /* 0x000fea0003800000 */
.L_x_41:
        /* <DEDUP_REMOVED lines=25> */
.L_x_40:
[----:B------:R-:W-:Y:S05]  /*0800*/  BSYNC B0 ;  /* 0x0000000000007941 */ /* 0x000fea0003800000 */
.L_x_39:
[----:B------:R-:W1:Y:S01]  /*0810*/  SHFL.DOWN PT, R4, R19, 0x1, 0x1f ;  /* 0x08201f0013047f89 */ /* 0x000e6200000e0000 */
[----:B------:R-:W-:Y:S03]  /*0820*/  BSSY B0, `(.L_x_44) ;  /* 0x000002e000007945 */ /* 0x000fe60003800000 */
[----:B------:R-:W2:Y:S01]  /*0830*/  SHFL.DOWN PT, R5, R6, 0x1, 0x1f ;  /* 0x08201f0006057f89 */ /* 0x000ea200000e0000 */
[----:B-1----:R-:W-:-:S04]  /*0840*/  FSETP.GT.FTZ.AND P0, PT, R19, R4, PT ;  /* 0x000000041300720b */ /* 0x002fc80003f14000 */
[----:B0-----:R-:W-:-:S04]  /*0850*/  ISETP.GT.OR P0, PT, R21, 0x1e, P0 ;  /* 0x0000001e1500780c */ /* 0x001fc80000704670 */
[----:B------:R-:W-:Y:S02]  /*0860*/  FSEL R4, R19, R4, P0 ;  /* 0x0000000413047208 */ /* 0x000fe40000000000 */
[----:B--2---:R-:W-:-:S03]  /*0870*/  SEL R5, R6, R5, P0 ;  /* 0x0000000506057207 */ /* 0x004fc60000000000 */
[----:B------:R-:W0:Y:S04]  /*0880*/  SHFL.DOWN PT, R7, R4, 0x2, 0x1f ;  /* 0x08401f0004077f89 */ /* 0x000e2800000e0000 */
[----:B------:R-:W1:Y:S01]  /*0890*/  SHFL.DOWN PT, R20, R5, 0x2, 0x1f ;  /* 0x08401f0005147f89 */ /* 0x000e6200000e0000 */
[----:B0-----:R-:W-:-:S04]  /*08a0*/  FSETP.GT.FTZ.AND P2, PT, R4, R7, PT ;  /* 0x000000070400720b */ /* 0x001fc80003f54000 */
[----:B------:R-:W-:-:S04]  /*08b0*/  ISETP.GT.OR P2, PT, R21, 0x1d, P2 ;  /* 0x0000001d1500780c */ /* 0x000fc80001744670 */
[----:B------:R-:W-:Y:S02]  /*08c0*/  FSEL R7, R4, R7, P2 ;  /* 0x0000000704077208 */ /* 0x000fe40001000000 */
[----:B-1----:R-:W-:Y:S02]  /*08d0*/  SEL R20, R5, R20, P2 ;  /* 0x0000001405147207 */ /* 0x002fe40001000000 */
[----:B------:R-:W-:Y:S01]  /*08e0*/  ISETP.NE.AND P2, PT, R21, RZ, PT ;  /* 0x000000ff1500720c */ /* 0x000fe20003f45270 */
[----:B------:R-:W0:Y:S04]  /*08f0*/  SHFL.DOWN PT, R22, R7, 0x4, 0x1f ;  /* 0x08801f0007167f89 */ /* 0x000e2800000e0000 */
[----:B------:R-:W1:Y:S01]  /*0900*/  SHFL.DOWN PT, R17, R20, 0x4, 0x1f ;  /* 0x08801f0014117f89 */ /* 0x000e6200000e0000 */
[----:B0-----:R-:W-:-:S04]  /*0910*/  FSETP.GT.FTZ.AND P0, PT, R7, R22, PT ;  /* 0x000000160700720b */ /* 0x001fc80003f14000 */
[----:B------:R-:W-:-:S04]  /*0920*/  ISETP.GT.OR P0, PT, R21, 0x1b, P0 ;  /* 0x0000001b1500780c */ /* 0x000fc80000704670 */
[----:B------:R-:W-:Y:S02]  /*0930*/  FSEL R22, R7, R22, P0 ;  /* 0x0000001607167208 */ /* 0x000fe40000000000 */
[----:B-1----:R-:W-:-:S03]  /*0940*/  SEL R17, R20, R17, P0 ;  /* 0x0000001114117207 */ /* 0x002fc60000000000 */
        /* <DEDUP_REMOVED lines=10> */
[----:B-1----:R-:W-:Y:S02]  /*09f0*/  SEL R20, R4, R5, P0 ;  /* 0x0000000504147207 */ /* 0x002fe40000000000 */
[----:B------:R-:W-:-:S03]  /*0a00*/  FSEL R17, R19, R6, P0 ;  /* 0x0000000613117208 */ /* 0x000fc60000000000 */
[----:B------:R0:W-:Y:S04]  /*0a10*/  @!P2 STS [R11.X8+0x4], R20 ;  /* 0x000004140b00a388 */ /* 0x0001e80000008800 */
[----:B------:R0:W-:Y:S04]  /*0a20*/  @!P2 STS [R11.X8+0x8], R17 ;  /* 0x000008110b00a388 */ /* 0x0001e80000008800 */
[----:B------:R-:W-:Y:S06]  /*0a30*/  BAR.SYNC.DEFER_BLOCKING 0x0 ;  /* 0x0000000000007b1d */ /* 0x000fec0000010000 */
[----:B------:R-:W-:Y:S05]  /*0a40*/  @P3 BRA `(.L_x_45) ;  /* 0x000000b000003947 */ /* 0x000fea0003800000 */
[----:B0-----:R-:W0:Y:S04]  /*0a50*/  LDS.128 R4, [0x10] ;  /* 0x00001000ff047984 */ /* 0x001e280000000c00 */
[----:B------:R-:W1:Y:S01]  /*0a60*/  LDS R22, [0x20] ;  /* 0x00002000ff167984 */ /* 0x000e620000000800 */
[----:B0-----:R-:W-:-:S04]  /*0a70*/  FSETP.GT.FTZ.AND P0, PT, R17, R4, PT ;  /* 0x000000041100720b */ /* 0x001fc80003f14000 */
[----:B------:R-:W-:-:S09]  /*0a80*/  FSEL R17, R17, R4, P0 ;  /* 0x0000000411117208 */ /* 0x000fd20000000000 */
[----:B------:R-:W0:Y:S01]  /*0a90*/  @!P0 LDS R20, [0xc] ;  /* 0x00000c00ff148984 */ /* 0x000e220000000800 */
[----:B------:R-:W-:-:S04]  /*0aa0*/  FSETP.GT.FTZ.AND P0, PT, R17, R6, PT ;  /* 0x000000061100720b */ /* 0x000fc80003f14000 */
[----:B------:R-:W-:-:S04]  /*0ab0*/  FSEL R17, R17, R6, P0 ;  /* 0x0000000611117208 */ /* 0x000fc80000000000 */
[----:B-1----:R-:W-:-:S04]  /*0ac0*/  FSETP.GT.FTZ.AND P2, PT, R17, R22, PT ;  /* 0x000000161100720b */ /* 0x002fc80003f54000 */
[----:B------:R-:W-:-:S09]  /*0ad0*/  FSEL R17, R17, R22, P2 ;  /* 0x0000001611117208 */ /* 0x000fd20001000000 */
[----:B0-----:R-:W-:-:S05]  /*0ae0*/  @P2 SEL R7, R20, R5, P0 ;  /* 0x0000000514072207 */ /* 0x001fca0000000000 */
[----:B------:R-:W-:Y:S02]  /*0af0*/  IMAD.MOV.U32 R20, RZ, RZ, R7 ;  /* 0x000000ffff147224 */ /* 0x000fe400078e0007 */
.L_x_45:
[----:B0-----:R-:W-:Y:S05]  /*0b00*/  BSYNC B0 ;  /* 0x0000000000007941 */ /* 0x001fea0003800000 */
.L_x_44:
        /* <DEDUP_REMOVED lines=10> */
[----:B------:R-:W0:Y:S02]  /*0bb0*/  @!P1 LDS R4, [0x34] ;  /* 0x00003400ff049984 */ /* 0x000e240000000800 */
[----:B0-----:R-:W-:-:S04]  /*0bc0*/  @!P1 FADD.FTZ R4, R17, -R4 ;  /* 0x8000000411049221 */ /* 0x001fc80000010000 */
[----:B------:R-:W-:Y:S01]  /*0bd0*/  @!P1 FMUL.FTZ R6, R4, 1.4426950216293334961 ;  /* 0x3fb8aa3b04069820 */ /* 0x000fe20000410000 */
[----:B------:R-:W-:-:S03]  /*0be0*/  LEA R4, P0, R5, c[0x0][0x168], 0x1 ;  /* 0x00005a0005047a11 */ /* 0x000fc600078008ff */
[----:B------:R-:W0:Y:S01]  /*0bf0*/  @!P1 MUFU.EX2 R17, R6 ;  /* 0x0000000600119308 */ /* 0x000e220000000800 */
[----:B------:R-:W-:-:S05]  /*0c00*/  LEA.HI.X R5, R5, c[0x0][0x16c], R26, 0x1, P0 ;  /* 0x00005b0005057a11 */ /* 0x000fca00000f0c1a */
[----:B------:R-:W-:Y:S04]  /*0c10*/  STG.E.U16 [R4.64], R7 ;  /* 0x0000000704007986 */ /* 0x000fe8000c10150a */
[----:B0-----:R-:W-:Y:S04]  /*0c20*/  STS [R22], R17 ;  /* 0x0000001116007388 */ /* 0x001fe80000000800 */
[----:B------:R-:W0:Y:S02]  /*0c30*/  LDS R24, [0x30] ;  /* 0x00003000ff187984 */ /* 0x000e240000000800 */
[----:B0-----:R-:W-:-:S05]  /*0c40*/  FADD.FTZ R24, R24, R17 ;  /* 0x0000001118187221 */ /* 0x001fca0000010000 */
[----:B------:R0:W-:Y:S02]  /*0c50*/  STS [0x30], R24 ;  /* 0x00003018ff007388 */ /* 0x0001e40000000800 */
.L_x_47:
[----:B------:R-:W-:Y:S05]  /*0c60*/  BSYNC B0 ;  /* 0x0000000000007941 */ /* 0x000fea0003800000 */
.L_x_46:
[----:B------:R-:W-:Y:S01]  /*0c70*/  IADD3 R13, R13, 0x1, RZ ;  /* 0x000000010d0d7810 */ /* 0x000fe20007ffe0ff */
[----:B------:R-:W-:Y:S03]  /*0c80*/  BAR.SYNC.DEFER_BLOCKING 0x0 ;  /* 0x0000000000007b1d */ /* 0x000fe60000010000 */
[----:B------:R-:W-:-:S13]  /*0c90*/  ISETP.GE.AND P0, PT, R13, R0, PT ;  /* 0x000000000d00720c */ /* 0x000fda0003f06270 */
[----:B------:R-:W-:Y:S05]  /*0ca0*/  @!P0 BRA `(.L_x_48) ;  /* 0xfffff6f000008947 */ /* 0x000fea000383ffff */
.L_x_38:
        /* <DEDUP_REMOVED lines=10> */
[----:B------:R-:W-:Y:S01]  /*0d50*/  LOP3.LUT R14, R12, R17, RZ, 0x3c, !PT ;  /* 0x000000110c0e7212 */ /* 0x000fe200078e3cff */
[C---:B---3--:R-:W-:Y:S01]  /*0d60*/  IMAD.SHL.U32 R15, R7.reuse, 0x10, RZ ;  /* 0x00000010070f7824 */ /* 0x048fe200078e00ff */
[----:B------:R-:W1:Y:S01]  /*0d70*/  LDS R12, [0x30] ;  /* 0x00003000ff0c7984 */ /* 0x000e620000000800 */
[----:B------:R-:W-:Y:S02]  /*0d80*/  IMAD.MOV.U32 R19, RZ, RZ, R6 ;  /* 0x000000ffff137224 */ /* 0x000fe400078e0006 */
[----:B------:R-:W-:Y:S02]  /*0d90*/  IMAD.SHL.U32 R13, R14, 0x2, RZ ;  /* 0x000000020e0d7824 */ /* 0x000fe400078e00ff */
[----:B----4-:R-:W-:Y:S02]  /*0da0*/  IMAD.MOV.U32 R18, RZ, RZ, R11 ;  /* 0x000000ffff127224 */ /* 0x010fe400078e000b */
[----:B------:R-:W-:Y:S01]  /*0db0*/  IMAD.MOV.U32 R17, RZ, RZ, R10 ;  /* 0x000000ffff117224 */ /* 0x000fe200078e000a */
[----:B------:R-:W-:-:S02]  /*0dc0*/  LOP3.LUT R14, R7, R13, R14, 0x96, !PT ;  /* 0x0000000d070e7212 */ /* 0x000fc400078e960e */
[----:B------:R2:W-:Y:S02]  /*0dd0*/  STG.E.64 [R4.64+0x8], R18 ;  /* 0x0000081204007986 */ /* 0x0005e4000c101b0a */
[----:B------:R-:W-:Y:S01]  /*0de0*/  LOP3.LUT R15, R14, R15, RZ, 0x3c, !PT ;  /* 0x0000000f0e0f7212 */ /* 0x000fe200078e3cff */
[----:B------:R-:W-:Y:S01]  /*0df0*/  IMAD.MOV.U32 R14, RZ, RZ, 0x2f800000 ;  /* 0x2f800000ff0e7424 */ /* 0x000fe200078e00ff */
[----:B------:R2:W-:Y:S03]  /*0e00*/  STG.E.64 [R4.64], R16 ;  /* 0x0000001004007986 */ /* 0x0005e6000c101b0a */
[----:B------:R-:W-:-:S06]  /*0e10*/  IMAD.IADD R13, R15, 0x1, R16 ;  /* 0x000000010f0d7824 */ /* 0x000fcc00078e0210 */
[----:B------:R-:W3:Y:S02]  /*0e20*/  I2F.U32 R13, R13 ;  /* 0x0000000d000d7306 */ /* 0x000ee40000201000 */
[----:B---3--:R-:W-:-:S04]  /*0e30*/  FFMA.FTZ R14, R13, R14, 1.1641532182693481445e-10 ;  /* 0x2f0000000d0e7423 */ /* 0x008fc8000001000e */
[----:B------:R-:W-:Y:S02]  /*0e40*/  FMUL.FTZ R9, R14, R9 ;  /* 0x000000090e097220 */ /* 0x000fe40000410000 */
[----:B------:R-:W-:Y:S02]  /*0e50*/  IMAD.MOV.U32 R14, RZ, RZ, R7 ;  /* 0x000000ffff0e7224 */ /* 0x000fe400078e0007 */
[----:B-1----:R-:W-:-:S03]  /*0e60*/  FMUL.FTZ R9, R9, R12 ;  /* 0x0000000c09097220 */ /* 0x002fc60000410000 */
[----:B------:R2:W-:Y:S04]  /*0e70*/  STG.E.64 [R4.64+0x10], R14 ;  /* 0x0000100e04007986 */ /* 0x0005e8000c101b0a */
[----:B------:R2:W-:Y:S01]  /*0e80*/  STS [0x2c], R9 ;  /* 0x00002c09ff007388 */ /* 0x0005e20000000800 */
[----:B------:R-:W-:Y:S05]  /*0e90*/  @!P0 BRA `(.L_x_49) ;  /* 0x0000046000008947 */ /* 0x000fea0003800000 */
[----:B------:R-:W-:Y:S01]  /*0ea0*/  IADD3 R6, R0, -0x1, RZ ;  /* 0xffffffff00067810 */ /* 0x000fe20007ffe0ff */
[----:B--2---:R-:W-:-:S04]  /*0eb0*/  IMAD.MOV.U32 R5, RZ, RZ, RZ ;  /* 0x000000ffff057224 */ /* 0x004fc800078e00ff */
.L_x_51:
[----:B------:R-:W-:-:S06]  /*0ec0*/  IMAD.IADD R4, R5, 0x1, R0 ;  /* 0x0000000105047824 */ /* 0x000fcc00078e0200 */
[----:B------:R-:W1:Y:S02]  /*0ed0*/  LDS R4, [R4.X4+0x40] ;  /* 0x0000400004047984 */ /* 0x000e640000004800 */
[----:B-1----:R-:W-:-:S05]  /*0ee0*/  FADD.FTZ R9, -R4, R9 ;  /* 0x0000000904097221 */ /* 0x002fca0000010100 */
        /* <DEDUP_REMOVED lines=8> */
.L_x_50:
[----:B------:R-:W-:Y:S01]  /*0f70*/  STS [0x2c], R9 ;  /* 0x00002c09ff007388 */ /* 0x000fe20000000800 */
[----:B------:R-:W-:-:S03]  /*0f80*/  IMAD.MOV.U32 R7, RZ, RZ, 0x4 ;  /* 0x00000004ff077424 */ /* 0x000fc600078e00ff */
[----:B------:R-:W1:Y:S02]  /*0f90*/  LDS R5, [R5.X4+0x40] ;  /* 0x0000400005057984 */ /* 0x000e640000004800 */
[----:B-1----:R-:W-:-:S04]  /*0fa0*/  IMAD.IADD R6, R8, 0x1, R5 ;  /* 0x0000000108067824 */ /* 0x002fc800078e0205 */
[----:B------:R-:W-:-:S06]  /*0fb0*/  IMAD.WIDE R6, R6, R7, c[0x0][0x160] ;  /* 0x0000580006067625 */ /* 0x000fcc00078e0207 */
[----:B------:R-:W2:Y:S01]  /*0fc0*/  LDG.E.CONSTANT R6, [R6.64] ;  /* 0x0000000a06067981 */ /* 0x000ea2000c1e9900 */
[----:B------:R-:W-:-:S04]  /*0fd0*/  IABS R11, c[0x0][0x1c8] ;  /* 0x00007200000b7a13 */ /* 0x000fc80000000000 */
[----:B------:R-:W1:Y:S08]  /*0fe0*/  I2F.RP R0, R11 ;  /* 0x0000000b00007306 */ /* 0x000e700000209400 */
[----:B-1----:R-:W1:Y:S02]  /*0ff0*/  MUFU.RCP R0, R0 ;  /* 0x0000000000007308 */ /* 0x002e640000001000 */
[----:B-1----:R-:W-:-:S06]  /*1000*/  IADD3 R8, R0, 0xffffffe, RZ ;  /* 0x0ffffffe00087810 */ /* 0x002fcc0007ffe0ff */
[----:B------:R1:W3:Y:S02]  /*1010*/  F2I.FTZ.U32.TRUNC.NTZ R9, R8 ;  /* 0x0000000800097305 */ /* 0x0002e4000021f000 */
[----:B-1----:R-:W-:Y:S02]  /*1020*/  IMAD.MOV.U32 R8, RZ, RZ, RZ ;  /* 0x000000ffff087224 */ /* 0x002fe400078e00ff */
[----:B---3--:R-:W-:-:S04]  /*1030*/  IMAD.MOV R10, RZ, RZ, -R9 ;  /* 0x000000ffff0a7224 */ /* 0x008fc800078e0a09 */
[----:B------:R-:W-:-:S04]  /*1040*/  IMAD R5, R10, R11, RZ ;  /* 0x0000000b0a057224 */ /* 0x000fc800078e02ff */
[----:B------:R-:W-:-:S04]  /*1050*/  IMAD.HI.U32 R9, R9, R5, R8 ;  /* 0x0000000509097227 */ /* 0x000fc800078e0008 */
[----:B------:R-:W-:Y:S01]  /*1060*/  IMAD.MOV.U32 R5, RZ, RZ, c[0x0][0x188] ;  /* 0x00006200ff057624 */ /* 0x000fe200078e00ff */
[----:B--2---:R-:W-:Y:S02]  /*1070*/  IABS R10, R6 ;  /* 0x00000006000a7213 */ /* 0x004fe40000000000 */
[----:B------:R-:W-:Y:S01]  /*1080*/  ISETP.GE.AND P2, PT, R6, RZ, PT ;  /* 0x000000ff0600720c */ /* 0x000fe20003f46270 */
[----:B------:R-:W-:Y:S02]  /*1090*/  IMAD.MOV.U32 R6, RZ, RZ, c[0x0][0x18c] ;  /* 0x00006300ff067624 */ /* 0x000fe400078e00ff */
[----:B------:R-:W-:-:S04]  /*10a0*/  IMAD.HI.U32 R9, R9, R10, RZ ;  /* 0x0000000a09097227 */ /* 0x000fc800078e00ff */
[----:B------:R-:W-:-:S04]  /*10b0*/  IMAD.MOV R9, RZ, RZ, -R9 ;  /* 0x000000ffff097224 */ /* 0x000fc800078e0a09 */
[----:B------:R-:W-:-:S05]  /*10c0*/  IMAD R0, R11, R9, R10 ;  /* 0x000000090b007224 */ /* 0x000fca00078e020a */
        /* <DEDUP_REMOVED lines=11> */
[----:B-1----:R-:W-:-:S04]  /*1180*/  ISETP.NE.U32.AND P0, PT, RZ, c[0x0][0x188], PT ;  /* 0x00006200ff007a0c */ /* 0x002fc80003f05070 */
[----:B------:R-:W-:-:S13]  /*1190*/  ISETP.NE.AND.EX P0, PT, RZ, c[0x0][0x18c], PT, P0 ;  /* 0x00006300ff007a0c */ /* 0x000fda0003f05300 */
[----:B------:R-:W1:Y:S02]  /*11a0*/  @P0 S2R R0, SR_CTAID.X ;  /* 0x0000000000000919 */ /* 0x000e640000002500 */
[----:B-1----:R-:W-:Y:S02]  /*11b0*/  @P0 SHF.R.S32.HI R5, RZ, 0x1f, R0 ;  /* 0x0000001fff050819 */ /* 0x002fe40000011400 */
[----:B------:R-:W-:-:S04]  /*11c0*/  @P0 LEA R6, P1, R0, c[0x0][0x188], 0x2 ;  /* 0x0000620000060a11 */ /* 0x000fc800078210ff */
[----:B------:R-:W-:-:S05]  /*11d0*/  @P0 LEA.HI.X R7, R0, c[0x0][0x18c], R5, 0x2, P1 ;  /* 0x0000630000070a11 */ /* 0x000fca00008f1405 */
[----:B------:R-:W2:Y:S01]  /*11e0*/  @P0 LDG.E R0, [R6.64] ;  /* 0x0000000a06000981 */ /* 0x000ea2000c1e1900 */
[----:B------:R-:W1:Y:S02]  /*11f0*/  MUFU.LG2 R4, R4 ;  /* 0x0000000400047308 */ /* 0x000e640000000c00 */
[----:B-1----:R-:W-:-:S04]  /*1200*/  FMUL.FTZ R9, R4, 0.69314718246459960938 ;  /* 0x3f31721804097820 */ /* 0x002fc80000410000 */
[----:B--2---:R-:W-:-:S05]  /*1210*/  @P0 FADD.FTZ R5, R9, R0 ;  /* 0x0000000009050221 */ /* 0x004fca0000010000 */
[----:B------:R1:W-:Y:S01]  /*1220*/  @P0 STG.E [R6.64], R5 ;  /* 0x0000000506000986 */ /* 0x0003e2000c10190a */
[----:B------:R-:W-:-:S04]  /*1230*/  ISETP.NE.U32.AND P0, PT, RZ, c[0x0][0x190], PT ;  /* 0x00006400ff007a0c */ /* 0x000fc80003f05070 */
[----:B------:R-:W-:-:S13]  /*1240*/  ISETP.NE.AND.EX P0, PT, RZ, c[0x0][0x194], PT, P0 ;  /* 0x00006500ff007a0c */ /* 0x000fda0003f05300 */
[----:B------:R-:W-:Y:S05]  /*1250*/  @!P0 BRA `(.L_x_49) ;  /* 0x000000a000008947 */ /* 0x000fea0003800000 */
[----:B-1----:R-:W1:Y:S01]  /*1260*/  S2UR UR5, SR_CTAID.X ;  /* 0x00000000000579c3 */ /* 0x002e620000002500 */
[----:B------:R-:W2:Y:S01]  /*1270*/  MUFU.LG2 R12, R12 ;  /* 0x0000000c000c7308 */ /* 0x000ea20000000c00 */
[----:B------:R-:W-:Y:S01]  /*1280*/  ULDC.64 UR8, c[0x0][0x190] ;  /* 0x0000640000087ab9 */ /* 0x000fe20000000a00 */
[----:B--2---:R-:W-:Y:S01]  /*1290*/  FFMA.FTZ R7, R12, -0.69314718246459960938, R9 ;  /* 0xbf3172180c077823 */ /* 0x004fe20000010009 */
[----:B-1----:R-:W-:Y:S02]  /*12a0*/  USHF.R.S32.HI UR6, URZ, 0x1f, UR5 ;  /* 0x0000001f3f067899 */ /* 0x002fe40008011405 */
[----:B------:R-:W-:-:S04]  /*12b0*/  ULEA UR4, UP0, UR5, UR8, 0x2 ;  /* 0x0000000805047291 */ /* 0x000fc8000f80103f */
[----:B------:R-:W-:Y:S02]  /*12c0*/  ULEA.HI.X UR5, UR5, UR9, UR6, 0x2, UP0 ;  /* 0x0000000905057291 */ /* 0x000fe400080f1406 */
[----:B------:R-:W-:-:S04]  /*12d0*/  IMAD.U32 R4, RZ, RZ, UR4 ;  /* 0x00000004ff047e24 */ /* 0x000fc8000f8e00ff */
[----:B------:R-:W-:-:S05]  /*12e0*/  IMAD.U32 R5, RZ, RZ, UR5 ;  /* 0x00000005ff057e24 */ /* 0x000fca000f8e00ff */
[----:B------:R1:W-:Y:S02]  /*12f0*/  STG.E [R4.64], R7 ;  /* 0x0000000704007986 */ /* 0x0003e4000c10190a */
.L_x_49:
[----:B-1----:R-:W-:Y:S02]  /*1300*/  ISETP.NE.U32.AND P1, PT, RZ, c[0x0][0x180], PT ;  /* 0x00006000ff007a0c */ /* 0x002fe40003f25070 */
[----:B------:R-:W-:Y:S02]  /*1310*/  ISETP.EQ.U32.AND P0, PT, RZ, c[0x0][0x178], PT ;  /* 0x00005e00ff007a0c */ /* 0x000fe40003f02070 */
[----:B------:R-:W-:-:S04]  /*1320*/  ISETP.NE.AND.EX P1, PT, RZ, c[0x0][0x184], PT, P1 ;  /* 0x00006100ff007a0c */ /* 0x000fc80003f25310 */
[----:B------:R-:W-:-:S13]  /*1330*/  ISETP.EQ.OR.EX P0, PT, RZ, c[0x0][0x17c], !P1, P0 ;  /* 0x00005f00ff007a0c */ /* 0x000fda0004f02700 */
[----:B------:R-:W-:Y:S05]  /*1340*/  @P0 EXIT ;  /* 0x000000000000094d */ /* 0x000fea0003800000 */
[----:B------:R-:W1:Y:S02]  /*1350*/  S2R R6, SR_CTAID.X ;  /* 0x0000000000067919 */ /* 0x000e640000002500 */
[----:B-12---:R-:W-:Y:S02]  /*1360*/  SHF.R.S32.HI R5, RZ, 0x1f, R6 ;  /* 0x0000001fff057819 */ /* 0x006fe40000011406 */
        /* <DEDUP_REMOVED lines=18> */
.L_x_52:
        /* <DEDUP_REMOVED lines=15> */
.L_x_163:


//--------------------- .text._ZN17fastertransformer11topk_stage1I6__halfLi128ELi8EEEvPKT_PS2_PiS5_PKbiPKiiSA_S8_ --------------------------
	.section	.text._ZN17fastertransformer11topk_stage1I6__halfLi128ELi8EEEvPKT_PS2_PiS5_PKbiPKiiSA_S8_,"ax",@progbits
	.sectioninfo	@"SHI_REGISTERS=30"
	.align	128
        .global         _ZN17fastertransformer11topk_stage1I6__halfLi128ELi8EEEvPKT_PS2_PiS5_PKbiPKiiSA_S8_
        .type           _ZN17fastertransformer11topk_stage1I6__halfLi128ELi8EEEvPKT_PS2_PiS5_PKbiPKiiSA_S8_,@function
        .size           _ZN17fastertransformer11topk_stage1I6__halfLi128ELi8EEEvPKT_PS2_PiS5_PKbiPKiiSA_S8_,(.L_x_164 - _ZN17fastertransformer11topk_stage1I6__halfLi128ELi8EEEvPKT_PS2_PiS5_PKbiPKiiSA_S8_)
        .other          _ZN17fastertransformer11topk_stage1I6__halfLi128ELi8EEEvPKT_PS2_PiS5_PKbiPKiiSA_S8_,@"STO_CUDA_ENTRY STV_DEFAULT"
_ZN17fastertransformer11topk_stage1I6__halfLi128ELi8EEEvPKT_PS2_PiS5_PKbiPKiiSA_S8_:
.text._ZN17fastertransformer11topk_stage1I6__halfLi128ELi8EEEvPKT_PS2_PiS5_PKbiPKiiSA_S8_:
        /* <DEDUP_REMOVED lines=14> */
.L_x_53:
        /* <DEDUP_REMOVED lines=45> */
.L_x_54:
        /* <DEDUP_REMOVED lines=21> */
.L_x_59:
        /* <DEDUP_REMOVED lines=14> */
.L_x_58:
[----:B------:R-:W-:Y:S05]  /*05e0*/  BSYNC B1 ;  /* 0x0000000000017941 */ /* 0x000fea0003800000 */
.L_x_57:
[----:B------:R-:W-:Y:S05]  /*05f0*/  @!P2 BRA `(.L_x_56) ;  /* 0x000001700000a947 */ /* 0x000fea0003800000 */
[----:B------:R-:W-:Y:S02]  /*0600*/  IMAD R27, R0, c[0x0][0x198], R13 ;  /* 0x00006600001b7a24 */ /* 0x000fe400078e020d */
[----:B------:R-:W-:Y:S02]  /*0610*/  IMAD.MOV.U32 R12, RZ, RZ, c[0x0][0x168] ;  /* 0x00005a00ff0c7624 */ /* 0x000fe400078e00ff */
[----:B------:R-:W-:Y:S02]  /*0620*/  IMAD.MOV.U32 R25, RZ, RZ, c[0x0][0x16c] ;  /* 0x00005b00ff197624 */ /* 0x000fe400078e00ff */
.L_x_60:
        /* <DEDUP_REMOVED lines=20> */
.L_x_56:
[----:B------:R-:W-:Y:S05]  /*0770*/  BSYNC B0 ;  /* 0x0000000000007941 */ /* 0x000fea0003800000 */
.L_x_55:
        /* <DEDUP_REMOVED lines=13> */
.L_x_70:
        /* <DEDUP_REMOVED lines=13> */
.L_x_65:
[----:B------:R-:W-:Y:S02]  /*0920*/  IMAD.MOV.U32 R6, RZ, RZ, 0x2 ;  /* 0x00000002ff067424 */ /* 0x000fe400078e00ff */
[----:B------:R-:W-:-:S04]  /*0930*/  IMAD R15, R0, c[0x0][0x198], R11 ;  /* 0x00006600000f7a24 */ /* 0x000fc800078e020b */
[----:B------:R-:W-:-:S05]  /*0940*/  IMAD.WIDE R6, R15, R6, c[0x0][0x168] ;  /* 0x00005a000f067625 */ /* 0x000fca00078e0206 */
[----:B------:R-:W2:Y:S04]  /*0950*/  LDG.E.U16 R17, [R6.64] ;  /* 0x0000000606117981 */ /* 0x000ea8000c1e1500 */
[----:B------:R-:W3:Y:S04]  /*0960*/  LDG.E.U16 R19, [R6.64+0x800] ;  /* 0x0008000606137981 */ /* 0x000ee8000c1e1500 */
[----:B------:R-:W4:Y:S04]  /*0970*/  LDG.E.U16 R21, [R6.64+0x1000] ;  /* 0x0010000606157981 */ /* 0x000f28000c1e1500 */
[----:B------:R-:W5:Y:S01]  /*0980*/  LDG.E.U16 R23, [R6.64+0x1800] ;  /* 0x0018000606177981 */ /* 0x000f62000c1e1500 */
[----:B------:R-:W-:-:S02]  /*0990*/  IADD3 R13, R13, -0x4, RZ ;  /* 0xfffffffc0d0d7810 */ /* 0x000fc40007ffe0ff */
[----:B------:R-:W-:Y:S01]  /*09a0*/  IADD3 R11, R11, 0x1000, RZ ;  /* 0x000010000b0b7810 */ /* 0x000fe20007ffe0ff */
[----:B--2---:R-:W-:-:S05]  /*09b0*/  HSETP2.GT.AND P3, PT, R17.H0_H0, R14.H0_H0, PT ;  /* 0x2000000e11007234 */ /* 0x004fca0003f64800 */
[----:B------:R-:W-:Y:S02]  /*09c0*/  SEL R14, R14, R17, !P3 ;  /* 0x000000110e0e7207 */ /* 0x000fe40005800000 */
[----:B------:R-:W-:Y:S02]  /*09d0*/  SEL R12, R12, R15, !P3 ;  /* 0x0000000f0c0c7207 */ /* 0x000fe40005800000 */
[----:B------:R-:W-:Y:S01]  /*09e0*/  ISETP.NE.AND P3, PT, R13, RZ, PT ;  /* 0x000000ff0d00720c */ /* 0x000fe20003f65270 */
[----:B---3--:R-:W-:-:S05]  /*09f0*/  HSETP2.GT.AND P4, PT, R19.H0_H0, R14.H0_H0, PT ;  /* 0x2000000e13007234 */ /* 0x008fca0003f84800 */
[----:B------:R-:W-:-:S05]  /*0a00*/  SEL R14, R14, R19, !P4 ;  /* 0x000000130e0e7207 */ /* 0x000fca0006000000 */
[----:B----4-:R-:W-:-:S03]  /*0a10*/  HSETP2.GT.AND P5, PT, R21.H0_H0, R14.H0_H0, PT ;  /* 0x2000000e15007234 */ /* 0x010fc60003fa4800 */
[----:B------:R-:W-:Y:S02]  /*0a20*/  @P4 IADD3 R12, R15, 0x400, RZ ;  /* 0x000004000f0c4810 */ /* 0x000fe40007ffe0ff */
[----:B------:R-:W-:-:S05]  /*0a30*/  SEL R14, R14, R21, !P5 ;  /* 0x000000150e0e7207 */ /* 0x000fca0006800000 */
[----:B-----5:R-:W-:-:S03]  /*0a40*/  HSETP2.GT.AND P2, PT, R23.H0_H0, R14.H0_H0, PT ;  /* 0x2000000e17007234 */ /* 0x020fc60003f44800 */
[----:B------:R-:W-:Y:S02]  /*0a50*/  @P5 IADD3 R12, R15, 0x800, RZ ;  /* 0x000008000f0c5810 */ /* 0x000fe40007ffe0ff */
[----:B------:R-:W-:-:S08]  /*0a60*/  SEL R14, R14, R23, !P2 ;  /* 0x000000170e0e7207 */ /* 0x000fd00005000000 */
[----:B------:R-:W-:Y:S01]  /*0a70*/  @P2 IADD3 R12, R15, 0xc00, RZ ;  /* 0x00000c000f0c2810 */ /* 0x000fe20007ffe0ff */
[----:B------:R-:W-:Y:S05]  /*0a80*/  @P3 BRA `(.L_x_65) ;  /* 0xfffffe9000003947 */ /* 0x000fea000383ffff */
.L_x_64:
[----:B------:R-:W-:Y:S05]  /*0a90*/  BSYNC B1 ;  /* 0x0000000000017941 */ /* 0x000fea0003800000 */
.L_x_63:
        /* <DEDUP_REMOVED lines=14> */
[----:B--2---:R-:W-:-:S05]  /*0b80*/  HSETP2.GT.AND P1, PT, R11.H0_H0, R14.H0_H0, PT ;  /* 0x2000000e0b007234 */ /* 0x004fca0003f24800 */
[----:B------:R-:W-:-:S05]  /*0b90*/  SEL R14, R14, R11, !P1 ;  /* 0x0000000b0e0e7207 */ /* 0x000fca0004800000 */
[----:B---3--:R-:W-:-:S03]  /*0ba0*/  @P3 HSETP2.GT.AND P2, PT, R13.H0_H0, R14.H0_H0, PT ;  /* 0x2000000e0d003234 */ /* 0x008fc60003f44800 */
[----:B------:R-:W-:Y:S02]  /*0bb0*/  @P1 IADD3 R12, R15, 0x400, RZ ;  /* 0x000004000f0c1810 */ /* 0x000fe40007ffe0ff */
[----:B------:R-:W-:Y:S02]  /*0bc0*/  @P3 PLOP3.LUT P4, PT, P2, PT, PT, 0x80, 0x0 ;  /* 0x000000000000381c */ /* 0x000fe4000178f070 */
[----:B------:R-:W-:-:S04]  /*0bd0*/  @P3 SEL R13, R14, R13, !P2 ;  /* 0x0000000d0e0d3207 */ /* 0x000fc80005000000 */
[----:B------:R-:W-:-:S07]  /*0be0*/  @P3 PRMT R14, R13, 0x7610, R14 ;  /* 0x000076100d0e3816 */ /* 0x000fce000000000e */
[----:B------:R-:W-:Y:S02]  /*0bf0*/  @P4 IADD3 R12, R15, 0x800, RZ ;  /* 0x000008000f0c4810 */ /* 0x000fe40007ffe0ff */
.L_x_62:
[----:B------:R-:W-:Y:S05]  /*0c00*/  BSYNC B0 ;  /* 0x0000000000007941 */ /* 0x000fea0003800000 */
.L_x_61:
        /* <DEDUP_REMOVED lines=42> */
[----:B------:R-:W-:-:S03]  /*0eb0*/  @!P2 PRMT R14, R13, 0x7610, R14 ;  /* 0x000076100d0ea816 */ /* 0x000fc6000000000e */
[----:B------:R0:W-:Y:S04]  /*0ec0*/  @!P3 STS [R9.X8+0x4], R12 ;  /* 0x0000040c0900b388 */ /* 0x0001e80000008800 */
[----:B------:R0:W-:Y:S04]  /*0ed0*/  @!P3 STS.U16 [R9.X8+0x8], R14 ;  /* 0x0000080e0900b388 */ /* 0x0001e80000008400 */
[----:B------:R-:W-:Y:S01]  /*0ee0*/  BAR.SYNC.DEFER_BLOCKING 0x0 ;  /* 0x0000000000007b1d */ /* 0x000fe20000010000 */
[----:B-1----:R-:W-:-:S13]  /*0ef0*/  ISETP.NE.AND P3, PT, R15, RZ, PT ;  /* 0x000000ff0f00720c */ /* 0x002fda0003f65270 */
[----:B------:R-:W-:Y:S05]  /*0f00*/  @P3 BRA `(.L_x_67) ;  /* 0x000000e000003947 */ /* 0x000fea0003800000 */
[----:B0-----:R-:W0:Y:S04]  /*0f10*/  LDS.U16 R7, [0x10] ;  /* 0x00001000ff077984 */ /* 0x001e280000000400 */
[----:B------:R-:W1:Y:S04]  /*0f20*/  LDS.U16 R11, [0x18] ;  /* 0x00001800ff0b7984 */ /* 0x000e680000000400 */
[----:B------:R-:W2:Y:S04]  /*0f30*/  LDS.U16 R13, [0x20] ;  /* 0x00002000ff0d7984 */ /* 0x000ea80000000400 */
[----:B------:R-:W-:Y:S04]  /*0f40*/  LDS R6, [0x14] ;  /* 0x00001400ff067984 */ /* 0x000fe80000000800 */
[----:B------:R-:W-:Y:S01]  /*0f50*/  LDS R15, [0x1c] ;  /* 0x00001c00ff0f7984 */ /* 0x000fe20000000800 */
[----:B0-----:R-:W-:-:S05]  /*0f60*/  HSETP2.GT.AND P1, PT, R14.H0_H0, R7.H0_H0, PT ;  /* 0x200000070e007234 */ /* 0x001fca0003f24800 */
[----:B------:R-:W-:-:S08]  /*0f70*/  SEL R14, R7, R14, !P1 ;  /* 0x0000000e070e7207 */ /* 0x000fd00004800000 */
[----:B------:R-:W0:Y:S01]  /*0f80*/  @!P1 LDS R12, [0xc] ;  /* 0x00000c00ff0c9984 */ /* 0x000e220000000800 */
[----:B-1----:R-:W-:-:S13]  /*0f90*/  HSETP2.GT.AND P1, PT, R14.H0_H0, R11.H0_H0, PT ;  /* 0x2000000b0e007234 */ /* 0x002fda0003f24800 */
[----:B------:R-:W-:-:S05]  /*0fa0*/  @!P1 PRMT R14, R11, 0x7610, R14 ;  /* 0x000076100b0e9816 */ /* 0x000fca000000000e */
[----:B--2---:R-:W-:-:S13]  /*0fb0*/  HSETP2.GT.AND P2, PT, R14.H0_H0, R13.H0_H0, PT ;  /* 0x2000000d0e007234 */ /* 0x004fda0003f44800 */
[----:B------:R-:W-:Y:S01]  /*0fc0*/  @!P2 PRMT R14, R13, 0x7610, R14 ;  /* 0x000076100d0ea816 */ /* 0x000fe2000000000e */
[----:B0-----:R-:W-:Y:S02]  /*0fd0*/  @!P1 IMAD.MOV.U32 R12, RZ, RZ, R6 ;  /* 0x000000ffff0c9224 */ /* 0x001fe400078e0006 */
[----:B------:R-:W-:Y:S02]  /*0fe0*/  @!P2 IMAD.MOV.U32 R12, RZ, RZ, R15 ;  /* 0x000000ffff0ca224 */ /* 0x000fe400078e000f */
.L_x_67:
[----:B0-----:R-:W-:Y:S05]  /*0ff0*/  BSYNC B0 ;  /* 0x0000000000007941 */ /* 0x001fea0003800000 */
.L_x_66:
        /* <DEDUP_REMOVED lines=12> */
.L_x_69:
[----:B------:R-:W-:Y:S05]  /*10c0*/  BSYNC B0 ;  /* 0x0000000000007941 */ /* 0x000fea0003800000 */
.L_x_68:
[----:B------:R-:W-:Y:S01]  /*10d0*/  UIADD3 UR4, UR4, 0x1, URZ ;  /* 0x0000000104047890 */ /* 0x000fe2000fffe03f */
[----:B------:R-:W-:Y:S05]  /*10e0*/  BAR.SYNC.DEFER_BLOCKING 0x0 ;  /* 0x0000000000007b1d */ /* 0x000fea0000010000 */
[----:B------:R-:W-:-:S13]  /*10f0*/  ISETP.LE.AND P1, PT, R2, UR4, PT ;  /* 0x0000000402007c0c */ /* 0x000fda000bf23270 */
[----:B------:R-:W-:Y:S05]  /*1100*/  @!P1 BRA `(.L_x_70) ;  /* 0xfffff74000009947 */ /* 0x000fea000383ffff */
[----:B------:R-:W-:Y:S05]  /*1110*/  EXIT ;  /* 0x000000000000794d */ /* 0x000fea0003800000 */
.L_x_71:
        /* <DEDUP_REMOVED lines=14> */
.L_x_164:


//--------------------- .text._ZN17fastertransformer20topk_stage2_samplingIfLi256ELi8EEEvPKiPT_PiS5_PbPfS7_iS2_fPKfP17curandStateXORWOWS2_iPKb --------------------------
	.section	.text._ZN17fastertransformer20topk_stage2_samplingIfLi256ELi8EEEvPKiPT_PiS5_PbPfS7_iS2_fPKfP17curandStateXORWOWS2_iPKb,"ax",@progbits
	.sectioninfo	@"SHI_REGISTERS=35"
	.align	128
        .global         _ZN17fastertransformer20topk_stage2_samplingIfLi256ELi8EEEvPKiPT_PiS5_PbPfS7_iS2_fPKfP17curandStateXORWOWS2_iPKb
        .type           _ZN17fastertransformer20topk_stage2_samplingIfLi256ELi8EEEvPKiPT_PiS5_PbPfS7_iS2_fPKfP17curandStateXORWOWS2_iPKb,@function
        .size           _ZN17fastertransformer20topk_stage2_samplingIfLi256ELi8EEEvPKiPT_PiS5_PbPfS7_iS2_fPKfP17curandStateXORWOWS2_iPKb,(.L_x_165 - _ZN17fastertransformer20topk_stage2_samplingIfLi256ELi8EEEvPKiPT_PiS5_PbPfS7_iS2_fPKfP17curandStateXORWOWS2_iPKb)
        .other          _ZN17fastertransformer20topk_stage2_samplingIfLi256ELi8EEEvPKiPT_PiS5_PbPfS7_iS2_fPKfP17curandStateXORWOWS2_iPKb,@"STO_CUDA_ENTRY STV_DEFAULT"
_ZN17fastertransformer20topk_stage2_samplingIfLi256ELi8EEEvPKiPT_PiS5_PbPfS7_iS2_fPKfP17curandStateXORWOWS2_iPKb:
.text._ZN17fastertransformer20topk_stage2_samplingIfLi256ELi8EEEvPKiPT_PiS5_PbPfS7_iS2_fPKfP17curandStateXORWOWS2_iPKb:
        /* <DEDUP_REMOVED lines=11> */
.L_x_72:
        /* <DEDUP_REMOVED lines=28> */
.L_x_73:
        /* <DEDUP_REMOVED lines=19> */
.L_x_84:
[----:B------:R-:W-:Y:S01]  /*03a0*/  ISETP.GE.AND P0, PT, R0, R19, PT ;  /* 0x000000130000720c */ /* 0x000fe20003f06270 */
[----:B------:R-:W-:Y:S01]  /*03b0*/  BSSY B0, `(.L_x_75) ;  /* 0x000003f000007945 */ /* 0x000fe20003800000 */
[----:B------:R-:W-:Y:S02]  /*03c0*/  IMAD.MOV.U32 R29, RZ, RZ, -0x800001 ;  /* 0xff7fffffff1d7424 */ /* 0x000fe400078e00ff */
[----:B------:R-:W-:Y:S02]  /*03d0*/  IMAD.MOV.U32 R8, RZ, RZ, -0x800001 ;  /* 0xff7fffffff087424 */ /* 0x000fe400078e00ff */
[----:B------:R-:W-:-:S07]  /*03e0*/  IMAD.MOV.U32 R7, RZ, RZ, -0x1 ;  /* 0xffffffffff077424 */ /* 0x000fce00078e00ff */
        /* <DEDUP_REMOVED lines=12> */
.L_x_79:
[----:B------:R-:W-:-:S04]  /*04b0*/  IADD3 R5, P2, R16, R6, RZ ;  /* 0x0000000610057210 */ /* 0x000fc80007f5e0ff */
[----:B------:R-:W-:Y:S02]  /*04c0*/  LEA.HI.X.SX32 R10, R6, R17, 0x1, P2 ;  /* 0x00000011060a7211 */ /* 0x000fe400010f0eff */
[----:B------:R-:W-:-:S04]  /*04d0*/  LEA R4, P2, R5, c[0x0][0x168], 0x2 ;  /* 0x00005a0005047a11 */ /* 0x000fc800078410ff */
[----:B------:R-:W-:-:S05]  /*04e0*/  LEA.HI.X R5, R5, c[0x0][0x16c], R10, 0x2, P2 ;  /* 0x00005b0005057a11 */ /* 0x000fca00010f140a */
[----:B------:R-:W2:Y:S04]  /*04f0*/  LDG.E R11, [R4.64] ;  /* 0x0000000a040b7981 */ /* 0x000ea8000c1e1900 */
[----:B------:R-:W3:Y:S04]  /*0500*/  LDG.E R13, [R4.64+0x400] ;  /* 0x0004000a040d7981 */ /* 0x000ee8000c1e1900 */
[----:B------:R-:W4:Y:S04]  /*0510*/  LDG.E R15, [R4.64+0x800] ;  /* 0x0008000a040f7981 */ /* 0x000f28000c1e1900 */
[----:B------:R-:W5:Y:S01]  /*0520*/  LDG.E R21, [R4.64+0xc00] ;  /* 0x000c000a04157981 */ /* 0x000f62000c1e1900 */
[----:B------:R-:W-:-:S02]  /*0530*/  IADD3 R9, R9, -0x4, RZ ;  /* 0xfffffffc09097810 */ /* 0x000fc40007ffe0ff */
[----:B--2---:R-:W-:-:S04]  /*0540*/  FSETP.GEU.FTZ.AND P4, PT, R8, R11, PT ;  /* 0x0000000b0800720b */ /* 0x004fc80003f9e000 */
[----:B------:R-:W-:Y:S02]  /*0550*/  FSEL R8, R11, R8, !P4 ;  /* 0x000000080b087208 */ /* 0x000fe40006000000 */
[----:B------:R-:W-:Y:S02]  /*0560*/  SEL R7, R6, R7, !P4 ;  /* 0x0000000706077207 */ /* 0x000fe40006000000 */
[----:B---3--:R-:W-:Y:S02]  /*0570*/  FSETP.GEU.FTZ.AND P5, PT, R8, R13, PT ;  /* 0x0000000d0800720b */ /* 0x008fe40003fbe000 */
[----:B------:R-:W-:Y:S02]  /*0580*/  ISETP.NE.AND P4, PT, R9, RZ, PT ;  /* 0x000000ff0900720c */ /* 0x000fe40003f85270 */
[----:B------:R-:W-:-:S04]  /*0590*/  FSEL R8, R13, R8, !P5 ;  /* 0x000000080d087208 */ /* 0x000fc80006800000 */
[----:B----4-:R-:W-:-:S04]  /*05a0*/  FSETP.GEU.FTZ.AND P6, PT, R8, R15, PT ;  /* 0x0000000f0800720b */ /* 0x010fc80003fde000 */
[----:B------:R-:W-:Y:S02]  /*05b0*/  FSEL R8, R15, R8, !P6 ;  /* 0x000000080f087208 */ /* 0x000fe40007000000 */
[----:B------:R-:W-:Y:S02]  /*05c0*/  @!P5 IADD3 R7, R6, 0x100, RZ ;  /* 0x000001000607d810 */ /* 0x000fe40007ffe0ff */
[----:B-----5:R-:W-:-:S04]  /*05d0*/  FSETP.GEU.FTZ.AND P2, PT, R8, R21, PT ;  /* 0x000000150800720b */ /* 0x020fc80003f5e000 */
[----:B------:R-:W-:Y:S02]  /*05e0*/  FSEL R8, R21, R8, !P2 ;  /* 0x0000000815087208 */ /* 0x000fe40005000000 */
[----:B------:R-:W-:-:S07]  /*05f0*/  @!P6 IADD3 R7, R6, 0x200, RZ ;  /* 0x000002000607e810 */ /* 0x000fce0007ffe0ff */
[C---:B------:R-:W-:Y:S02]  /*0600*/  @!P2 IADD3 R7, R6.reuse, 0x300, RZ ;  /* 0x000003000607a810 */ /* 0x040fe40007ffe0ff */
[----:B------:R-:W-:Y:S01]  /*0610*/  IADD3 R6, R6, 0x400, RZ ;  /* 0x0000040006067810 */ /* 0x000fe20007ffe0ff */
[----:B------:R-:W-:Y:S05]  /*0620*/  @P4 BRA `(.L_x_79) ;  /* 0xfffffe8000004947 */ /* 0x000fea000383ffff */
.L_x_78:
[----:B------:R-:W-:Y:S05]  /*0630*/  BSYNC B1 ;  /* 0x0000000000017941 */ /* 0x000fea0003800000 */
.L_x_77:
[----:B------:R-:W-:Y:S05]  /*0640*/  @!P0 BRA `(.L_x_76) ;  /* 0x0000015000008947 */ /* 0x000fea0003800000 */
[----:B------:R-:W-:-:S04]  /*0650*/  IADD3 R5, P0, R16, R6, RZ ;  /* 0x0000000610057210 */ /* 0x000fc80007f1e0ff */
[----:B------:R-:W-:Y:S02]  /*0660*/  LEA.HI.X.SX32 R10, R6, R17, 0x1, P0 ;  /* 0x00000011060a7211 */ /* 0x000fe400000f0eff */
[----:B------:R-:W-:-:S04]  /*0670*/  LEA R4, P0, R5, c[0x0][0x168], 0x2 ;  /* 0x00005a0005047a11 */ /* 0x000fc800078010ff */
[----:B------:R-:W-:-:S05]  /*0680*/  LEA.HI.X R5, R5, c[0x0][0x16c], R10, 0x2, P0 ;  /* 0x00005b0005057a11 */ /* 0x000fca00000f140a */
[----:B------:R-:W2:Y:S01]  /*0690*/  LDG.E R9, [R4.64] ;  /* 0x0000000a04097981 */ /* 0x000ea2000c1e1900 */
[----:B------:R-:W-:Y:S02]  /*06a0*/  ISETP.NE.AND P2, PT, R25, 0x1, PT ;  /* 0x000000011900780c */ /* 0x000fe40003f45270 */
[----:B--2---:R-:W-:-:S04]  /*06b0*/  FSETP.GEU.FTZ.AND P0, PT, R8, R9, PT ;  /* 0x000000090800720b */ /* 0x004fc80003f1e000 */
[----:B------:R-:W-:Y:S02]  /*06c0*/  FSEL R8, R9, R8, !P0 ;  /* 0x0000000809087208 */ /* 0x000fe40004000000 */
[----:B------:R-:W-:-:S05]  /*06d0*/  SEL R7, R6, R7, !P0 ;  /* 0x0000000706077207 */ /* 0x000fca0004000000 */
[----:B------:R-:W-:Y:S05]  /*06e0*/  @!P2 BRA `(.L_x_76) ;  /* 0x000000b00000a947 */ /* 0x000fea0003800000 */
[----:B------:R-:W-:Y:S01]  /*06f0*/  ISETP.NE.AND P4, PT, R25, 0x2, PT ;  /* 0x000000021900780c */ /* 0x000fe20003f85270 */
[----:B------:R-:W2:-:S12]  /*0700*/  LDG.E R9, [R4.64+0x400] ;  /* 0x0004000a04097981 */ /* 0x000e98000c1e1900 */
[----:B------:R-:W3:Y:S01]  /*0710*/  @P4 LDG.E R11, [R4.64+0x800] ;  /* 0x0008000a040b4981 */ /* 0x000ee2000c1e1900 */
[----:B------:R-:W-:Y:S02]  /*0720*/  PLOP3.LUT P0, PT, PT, PT, PT, 0x80, 0x0 ;  /* 0x000000000000781c */ /* 0x000fe40003f0f070 */
[----:B--2---:R-:W-:-:S04]  /*0730*/  FSETP.GEU.FTZ.AND P2, PT, R8, R9, PT ;  /* 0x000000090800720b */ /* 0x004fc80003f5e000 */
[----:B------:R-:W-:-:S04]  /*0740*/  FSEL R8, R9, R8, !P2 ;  /* 0x0000000809087208 */ /* 0x000fc80005000000 */
[----:B---3--:R-:W-:-:S05]  /*0750*/  @P4 FSETP.GEU.FTZ.AND P5, PT, R8, R11, PT ;  /* 0x0000000b0800420b */ /* 0x008fca0003fbe000 */
[----:B------:R-:W-:Y:S02]  /*0760*/  @!P2 IADD3 R7, R6, 0x100, RZ ;  /* 0x000001000607a810 */ /* 0x000fe40007ffe0ff */
[----:B------:R-:W-:Y:S02]  /*0770*/  @P4 PLOP3.LUT P0, PT, P5, PT, PT, 0x80, 0x0 ;  /* 0x000000000000481c */ /* 0x000fe40002f0f070 */
[----:B------:R-:W-:-:S11]  /*0780*/  @P4 FSEL R8, R11, R8, !P5 ;  /* 0x000000080b084208 */ /* 0x000fd60006800000 */
[----:B------:R-:W-:Y:S02]  /*0790*/  @!P0 IADD3 R7, R6, 0x200, RZ ;  /* 0x0000020006078810 */ /* 0x000fe40007ffe0ff */
.L_x_76:
[----:B------:R-:W-:Y:S05]  /*07a0*/  BSYNC B0 ;  /* 0x0000000000007941 */ /* 0x000fea0003800000 */
.L_x_75:
        /* <DEDUP_REMOVED lines=40> */
[----:B------:R-:W-:-:S04]  /*0a30*/  FSEL R12, R12, R7, P6 ;  /* 0x000000070c0c7208 */ /* 0x000fc80003000000 */
[----:B--2---:R-:W-:-:S04]  /*0a40*/  FSETP.GT.FTZ.AND P2, PT, R12, R9, PT ;  /* 0x000000090c00720b */ /* 0x004fc80003f54000 */
[----:B------:R-:W-:Y:S02]  /*0a50*/  FSEL R22, R12, R9, P2 ;  /* 0x000000090c167208 */ /* 0x000fe40001000000 */
[----:B------:R-:W1:Y:S01]  /*0a60*/  LDS.128 R12, [0x30] ;  /* 0x00003000ff0c7984 */ /* 0x000e620000000c00 */
[----:B------:R-:W-:Y:S02]  /*0a70*/  @P6 SEL R6, R20, R4, P5 ;  /* 0x0000000414066207 */ /* 0x000fe40002800000 */
[----:B------:R-:W-:-:S04]  /*0a80*/  FSETP.GT.FTZ.AND P4, PT, R22, R11, PT ;  /* 0x0000000b1600720b */ /* 0x000fc80003f94000 */
[----:B------:R-:W-:-:S09]  /*0a90*/  FSEL R22, R22, R11, P4 ;  /* 0x0000000b16167208 */ /* 0x000fd20002000000 */
[----:B------:R-:W-:Y:S02]  /*0aa0*/  @P4 SEL R10, R6, R8, P2 ;  /* 0x00000008060a4207 */ /* 0x000fe40001000000 */
[----:B-1----:R-:W-:-:S04]  /*0ab0*/  FSETP.GT.FTZ.AND P0, PT, R22, R13, PT ;  /* 0x0000000d1600720b */ /* 0x002fc80003f14000 */
[----:B------:R-:W-:Y:S02]  /*0ac0*/  FSEL R32, R22, R13, P0 ;  /* 0x0000000d16207208 */ /* 0x000fe40000000000 */
[----:B------:R-:W1:Y:S02]  /*0ad0*/  LDS.64 R22, [0x40] ;  /* 0x00004000ff167984 */ /* 0x000e640000000a00 */
[----:B------:R-:W-:-:S04]  /*0ae0*/  FSETP.GT.FTZ.AND P5, PT, R32, R15, PT ;  /* 0x0000000f2000720b */ /* 0x000fc80003fb4000 */
[----:B------:R-:W-:-:S09]  /*0af0*/  FSEL R32, R32, R15, P5 ;  /* 0x0000000f20207208 */ /* 0x000fd20002800000 */
[----:B------:R-:W-:Y:S02]  /*0b00*/  @P5 SEL R14, R10, R12, P0 ;  /* 0x0000000c0a0e5207 */ /* 0x000fe40000000000 */
[----:B-1----:R-:W-:-:S04]  /*0b10*/  FSETP.GT.FTZ.AND P2, PT, R32, R23, PT ;  /* 0x000000172000720b */ /* 0x002fc80003f54000 */
[----:B0-----:R-:W-:Y:S02]  /*0b20*/  SEL R20, R14, R22, P2 ;  /* 0x000000160e147207 */ /* 0x001fe40001000000 */
[----:B------:R-:W-:Y:S02]  /*0b30*/  FSEL R21, R32, R23, P2 ;  /* 0x0000001720157208 */ /* 0x000fe40001000000 */
.L_x_81:
[----:B------:R-:W-:Y:S05]  /*0b40*/  BSYNC B0 ;  /* 0x0000000000007941 */ /* 0x000fea0003800000 */
.L_x_80:
[----:B------:R-:W-:Y:S01]  /*0b50*/  BSSY B0, `(.L_x_82) ;  /* 0x0000014000007945 */ /* 0x000fe20003800000 */
[----:B------:R-:W-:Y:S05]  /*0b60*/  @P3 BRA `(.L_x_83) ;  /* 0x0000012000003947 */ /* 0x000fea0003800000 */
[C---:B------:R-:W-:Y:S02]  /*0b70*/  ISETP.NE.AND P0, PT, R26.reuse, RZ, PT ;  /* 0x000000ff1a00720c */ /* 0x040fe40003f05270 */
        /* <DEDUP_REMOVED lines=12> */
[----:B------:R-:W-:Y:S04]  /*0c40*/  STG.E [R4.64], R29 ;  /* 0x0000001d04007986 */ /* 0x000fe8000c10190a */
[----:B0-----:R-:W-:Y:S04]  /*0c50*/  STS [R8], R21 ;  /* 0x0000001508007388 */ /* 0x001fe80000000800 */
[----:B------:R-:W0:Y:S02]  /*0c60*/  LDS R10, [0x54] ;  /* 0x00005400ff0a7984 */ /* 0x000e240000000800 */
[----:B0-----:R-:W-:-:S05]  /*0c70*/  FADD.FTZ R10, R10, R21 ;  /* 0x000000150a0a7221 */ /* 0x001fca0000010000 */
[----:B------:R0:W-:Y:S02]  /*0c80*/  STS [0x54], R10 ;  /* 0x0000540aff007388 */ /* 0x0001e40000000800 */
.L_x_83:
[----:B------:R-:W-:Y:S05]  /*0c90*/  BSYNC B0 ;  /* 0x0000000000007941 */ /* 0x000fea0003800000 */
.L_x_82:
[----:B------:R-:W-:Y:S01]  /*0ca0*/  IADD3 R26, R26, 0x1, RZ ;  /* 0x000000011a1a7810 */ /* 0x000fe20007ffe0ff */
[----:B------:R-:W-:Y:S03]  /*0cb0*/  BAR.SYNC.DEFER_BLOCKING 0x0 ;  /* 0x0000000000007b1d */ /* 0x000fe60000010000 */
[----:B------:R-:W-:-:S13]  /*0cc0*/  ISETP.GE.AND P0, PT, R26, R3, PT ;  /* 0x000000031a00720c */ /* 0x000fda0003f06270 */
[----:B------:R-:W-:Y:S05]  /*0cd0*/  @!P0 BRA `(.L_x_84) ;  /* 0xfffff6c000008947 */ /* 0x000fea000383ffff */
.L_x_74:
        /* <DEDUP_REMOVED lines=33> */
.L_x_87:
        /* <DEDUP_REMOVED lines=11> */
.L_x_86:
        /* <DEDUP_REMOVED lines=57> */
.L_x_85:
        /* <DEDUP_REMOVED lines=25> */
.L_x_88:
        /* <DEDUP_REMOVED lines=12> */
.L_x_165:


//--------------------- .text._ZN17fastertransformer11topk_stage1IfLi256ELi8EEEvPKT_PS1_PiS4_PKbiPKiiS9_S7_ --------------------------
	.section	.text._ZN17fastertransformer11topk_stage1IfLi256ELi8EEEvPKT_PS1_PiS4_PKbiPKiiS9_S7_,"ax",@progbits
	.sectioninfo	@"SHI_REGISTERS=31"
	.align	128
        .global         _ZN17fastertransformer11topk_stage1IfLi256ELi8EEEvPKT_PS1_PiS4_PKbiPKiiS9_S7_
        .type           _ZN17fastertransformer11topk_stage1IfLi256ELi8EEEvPKT_PS1_PiS4_PKbiPKiiS9_S7_,@function
        .size           _ZN17fastertransformer11topk_stage1IfLi256ELi8EEEvPKT_PS1_PiS4_PKbiPKiiS9_S7_,(.L_x_166 - _ZN17fastertransformer11topk_stage1IfLi256ELi8EEEvPKT_PS1_PiS4_PKbiPKiiS9_S7_)
        .other          _ZN17fastertransformer11topk_stage1IfLi256ELi8EEEvPKT_PS1_PiS4_PKbiPKiiS9_S7_,@"STO_CUDA_ENTRY STV_DEFAULT"
_ZN17fastertransformer11topk_stage1IfLi256ELi8EEEvPKT_PS1_PiS4_PKbiPKiiS9_S7_:
.text._ZN17fastertransformer11topk_stage1IfLi256ELi8EEEvPKT_PS1_PiS4_PKbiPKiiS9_S7_:
        /* <DEDUP_REMOVED lines=14> */
.L_x_89:
[----:B------:R-:W-:Y:S01]  /*00e0*/  ISETP.NE.U32.AND P0, PT, RZ, c[0x0][0x190], PT ;  /* 0x00006400ff007a0c */ /* 0x000fe20003f05070 */
[----:B------:R-:W-:-:S03]  /*00f0*/  IMAD.MOV.U32 R19, RZ, RZ, c[0x0][0x188] ;  /* 0x00006200ff137624 */ /* 0x000fc600078e00ff */
[----:B------:R-:W-:-:S13]  /*0100*/  ISETP.NE.AND.EX P0, PT, RZ, c[0x0][0x194], PT, P0 ;  /* 0x00006500ff007a0c */ /* 0x000fda0003f05300 */
[----:B------:R-:W-:-:S04]  /*0110*/  @P0 IMAD.MOV.U32 R6, RZ, RZ, 0x4 ;  /* 0x00000004ff060424 */ /* 0x000fc800078e00ff */
[----:B------:R-:W-:-:S05]  /*0120*/  @P0 IMAD.WIDE R6, R21, R6, c[0x0][0x190] ;  /* 0x0000640015060625 */ /* 0x000fca00078e0206 */
[----:B------:R-:W2:Y:S01]  /*0130*/  @P0 LDG.E R19, [R6.64] ;  /* 0x0000000606130981 */ /* 0x000ea2000c1e1900 */
[----:B------:R-:W-:Y:S01]  /*0140*/  ISETP.NE.U32.AND P0, PT, RZ, c[0x0][0x180], PT ;  /* 0x00006000ff007a0c */ /* 0x000fe20003f05070 */
[----:B------:R-:W-:Y:S01]  /*0150*/  IMAD.MOV.U32 R5, RZ, RZ, c[0x0][0x164] ;  /* 0x00005900ff057624 */ /* 0x000fe200078e00ff */
[----:B------:R-:W-:Y:S01]  /*0160*/  LOP3.LUT R25, R0, 0xfffffff8, RZ, 0xc0, !PT ;  /* 0xfffffff800197812 */ /* 0x000fe200078ec0ff */
[----:B------:R-:W0:Y:S01]  /*0170*/  S2R R2, SR_TID.X ;  /* 0x0000000000027919 */ /* 0x000e220000002100 */
[----:B------:R-:W-:Y:S01]  /*0180*/  ISETP.NE.AND.EX P0, PT, RZ, c[0x0][0x184], PT, P0 ;  /* 0x00006100ff007a0c */ /* 0x000fe20003f05300 */
[----:B------:R-:W-:Y:S02]  /*0190*/  IMAD R0, R21, c[0x0][0x188], RZ ;  /* 0x0000620015007a24 */ /* 0x000fe400078e02ff */
[----:B------:R-:W-:Y:S02]  /*01a0*/  IMAD.IADD R25, R4, 0x1, -R25 ;  /* 0x0000000104197824 */ /* 0x000fe400078e0a19 */
[----:B------:R-:W-:-:S02]  /*01b0*/  IMAD.SHL.U32 R0, R0, 0x8, RZ ;  /* 0x0000000800007824 */ /* 0x000fc400078e00ff */
        /* <DEDUP_REMOVED lines=13> */
[----:B------:R-:W-:-:S04]  /*0290*/  IMAD.MOV.U32 R11, RZ, RZ, 0x4 ;  /* 0x00000004ff0b7424 */ /* 0x000fc800078e00ff */
[----:B------:R-:W-:-:S04]  /*02a0*/  IMAD.WIDE R6, R2, R11, c[0x0][0x170] ;  /* 0x00005c0002067625 */ /* 0x000fc800078e020b */
[----:B------:R-:W-:-:S04]  /*02b0*/  IMAD.WIDE R8, R2, R11, c[0x0][0x178] ;  /* 0x00005e0002087625 */ /* 0x000fc800078e020b */
[----:B------:R-:W-:Y:S02]  /*02c0*/  @P0 IMAD.MOV.U32 R3, RZ, RZ, -0x1 ;  /* 0xffffffffff030424 */ /* 0x000fe400078e00ff */
[----:B------:R-:W-:-:S03]  /*02d0*/  @P0 IMAD.MOV.U32 R5, RZ, RZ, -0x800001 ;  /* 0xff7fffffff050424 */ /* 0x000fc600078e00ff */
[----:B------:R0:W-:Y:S04]  /*02e0*/  @P0 STG.E [R6.64], R3 ;  /* 0x0000000306000986 */ /* 0x0001e8000c101906 */
[----:B------:R0:W-:Y:S01]  /*02f0*/  @P0 STG.E [R8.64], R5 ;  /* 0x0000000508000986 */ /* 0x0001e2000c101906 */
[----:B------:R-:W-:Y:S05]  /*0300*/  @P0 EXIT ;  /* 0x000000000000094d */ /* 0x000fea0003800000 */
[----:B------:R-:W-:-:S04]  /*0310*/  LEA R4, P0, R21, c[0x0][0x1a0], 0x2 ;  /* 0x0000680015047a11 */ /* 0x000fc800078010ff */
[----:B0-----:R-:W-:-:S05]  /*0320*/  LEA.HI.X R5, R21, c[0x0][0x1a4], R0, 0x2, P0 ;  /* 0x0000690015057a11 */ /* 0x001fca00000f1400 */
[----:B------:R-:W2:Y:S02]  /*0330*/  LDG.E R4, [R4.64] ;  /* 0x0000000604047981 */ /* 0x000ea4000c1e1900 */
[----:B--2---:R-:W-:-:S04]  /*0340*/  IMAD R21, R21, c[0x0][0x198], R4 ;  /* 0x0000660015157a24 */ /* 0x004fc800078e0204 */
[----:B------:R-:W-:-:S06]  /*0350*/  IMAD.WIDE R2, R21, R11, c[0x0][0x160] ;  /* 0x0000580015027625 */ /* 0x000fcc00078e020b */
[----:B------:R-:W2:Y:S04]  /*0360*/  LDG.E.CONSTANT R3, [R2.64] ;  /* 0x0000000602037981 */ /* 0x000ea8000c1e9900 */
[----:B------:R-:W-:Y:S04]  /*0370*/  STG.E [R6.64], R21 ;  /* 0x0000001506007986 */ /* 0x000fe8000c101906 */
[----:B--2---:R-:W-:Y:S01]  /*0380*/  STG.E [R8.64], R3 ;  /* 0x0000000308007986 */ /* 0x004fe2000c101906 */
[----:B------:R-:W-:Y:S05]  /*0390*/  EXIT ;  /* 0x000000000000794d */ /* 0x000fea0003800000 */
.L_x_90:
        /* <DEDUP_REMOVED lines=21> */
[----:B------:R-:W-:Y:S02]  /*04f0*/  IMAD.MOV.U32 R8, RZ, RZ, R0 ;  /* 0x000000ffff087224 */ /* 0x000fe400078e0000 */
.L_x_95:
[----:B0-----:R-:W-:Y:S02]  /*0500*/  IMAD.MOV.U32 R6, RZ, RZ, R10 ;  /* 0x000000ffff067224 */ /* 0x001fe400078e000a */
[----:B------:R-:W-:-:S05]  /*0510*/  IMAD.MOV.U32 R7, RZ, RZ, R11 ;  /* 0x000000ffff077224 */ /* 0x000fca00078e000b */
[----:B------:R0:W2:Y:S01]  /*0520*/  LDG.E.CONSTANT R9, [R6.64] ;  /* 0x0000000606097981 */ /* 0x0000a2000c1e9900 */
        /* <DEDUP_REMOVED lines=9> */
[----:B--2---:R0:W-:Y:S01]  /*05c0*/  STG.E [R6.64], R9 ;  /* 0x0000000906007986 */ /* 0x0041e2000c101906 */
[----:B------:R-:W-:Y:S05]  /*05d0*/  @P0 BRA `(.L_x_95) ;  /* 0xffffff2000000947 */ /* 0x000fea000383ffff */
.L_x_94:
[----:B------:R-:W-:Y:S05]  /*05e0*/  BSYNC B1 ;  /* 0x0000000000017941 */ /* 0x000fea0003800000 */
.L_x_93:
[----:B------:R-:W-:Y:S05]  /*05f0*/  @!P1 BRA `(.L_x_92) ;  /* 0x0000016000009947 */ /* 0x000fea0003800000 */
[----:B------:R-:W-:Y:S02]  /*0600*/  IMAD R23, R21, c[0x0][0x198], R8 ;  /* 0x0000660015177a24 */ /* 0x000fe400078e0208 */
[----:B------:R-:W-:Y:S02]  /*0610*/  IMAD.MOV.U32 R12, RZ, RZ, c[0x0][0x168] ;  /* 0x00005a00ff0c7624 */ /* 0x000fe400078e00ff */
[----:B------:R-:W-:Y:S02]  /*0620*/  IMAD.MOV.U32 R17, RZ, RZ, c[0x0][0x16c] ;  /* 0x00005b00ff117624 */ /* 0x000fe400078e00ff */
.L_x_96:
[----:B------:R-:W-:-:S05]  /*0630*/  IMAD.WIDE R10, R23, 0x4, R4 ;  /* 0x00000004170a7825 */ /* 0x000fca00078e0204 */
[----:B0-----:R-:W2:Y:S04]  /*0640*/  LDG.E.CONSTANT R3, [R10.64] ;  /* 0x000000060a037981 */ /* 0x001ea8000c1e9900 */
[----:B0-----:R-:W3:Y:S04]  /*0650*/  LDG.E.CONSTANT R9, [R10.64+0x2000] ;  /* 0x002000060a097981 */ /* 0x001ee8000c1e9900 */
[----:B------:R-:W4:Y:S04]  /*0660*/  LDG.E.CONSTANT R13, [R10.64+0x4000] ;  /* 0x004000060a0d7981 */ /* 0x000f28000c1e9900 */
[----:B------:R-:W5:Y:S01]  /*0670*/  LDG.E.CONSTANT R15, [R10.64+0x6000] ;  /* 0x006000060a0f7981 */ /* 0x000f62000c1e9900 */
        /* <DEDUP_REMOVED lines=9> */
[----:B--2---:R0:W-:Y:S04]  /*0710*/  STG.E [R6.64], R3 ;  /* 0x0000000306007986 */ /* 0x0041e8000c101906 */
[----:B---3--:R0:W-:Y:S04]  /*0720*/  STG.E [R6.64+0x2000], R9 ;  /* 0x0020000906007986 */ /* 0x0081e8000c101906 */
[----:B----4-:R0:W-:Y:S04]  /*0730*/  STG.E [R6.64+0x4000], R13 ;  /* 0x0040000d06007986 */ /* 0x0101e8000c101906 */
[----:B-----5:R0:W-:Y:S01]  /*0740*/  STG.E [R6.64+0x6000], R15 ;  /* 0x0060000f06007986 */ /* 0x0201e2000c101906 */
[----:B------:R-:W-:Y:S05]  /*0750*/  @!P0 BRA `(.L_x_96) ;  /* 0xfffffed000008947 */ /* 0x000fea000383ffff */
.L_x_92:
[----:B------:R-:W-:Y:S05]  /*0760*/  BSYNC B0 ;  /* 0x0000000000007941 */ /* 0x000fea0003800000 */
.L_x_91:
[----:B------:R-:W-:-:S13]  /*0770*/  ISETP.GE.AND P0, PT, R19, 0x1, PT ;  /* 0x000000011300780c */ /* 0x000fda0003f06270 */
[----:B------:R-:W-:Y:S05]  /*0780*/  @!P0 EXIT ;  /* 0x000000000000894d */ /* 0x000fea0003800000 */
[----:B0-----:R-:W-:Y:S01]  /*0790*/  LOP3.LUT R3, RZ, R2, RZ, 0x33, !PT ;  /* 0x00000002ff037212 */ /* 0x001fe200078e33ff */
[----:B------:R-:W0:Y:S01]  /*07a0*/  S2R R26, SR_LANEID ;  /* 0x00000000001a7919 */ /* 0x000e220000000000 */
[----:B------:R-:W-:Y:S02]  /*07b0*/  UMOV UR4, URZ ;  /* 0x0000003f00047c82 */ /* 0x000fe40008000000 */
[----:B------:R-:W-:Y:S02]  /*07c0*/  IADD3 R4, R3, c[0x0][0x198], RZ ;  /* 0x0000660003047a10 */ /* 0x000fe40007ffe0ff */
[----:B------:R-:W-:-:S03]  /*07d0*/  SHF.R.S32.HI R3, RZ, 0x1f, R2 ;  /* 0x0000001fff037819 */ /* 0x000fc60000011402 */
[----:B------:R-:W-:Y:S01]  /*07e0*/  IMAD R25, R25, -0x100, R4 ;  /* 0xffffff0019197824 */ /* 0x000fe200078e0204 */
[----:B------:R-:W-:-:S04]  /*07f0*/  LEA.HI R3, R3, R2, RZ, 0x5 ;  /* 0x0000000203037211 */ /* 0x000fc800078f28ff */
[----:B------:R-:W-:Y:S02]  /*0800*/  LEA.HI R5, R25, 0x1, RZ, 0x15 ;  /* 0x0000000119057811 */ /* 0x000fe400078fa8ff */
[----:B------:R-:W-:Y:S02]  /*0810*/  SHF.R.S32.HI R23, RZ, 0x5, R3 ;  /* 0x00000005ff177819 */ /* 0x000fe40000011403 */
[----:B------:R-:W-:-:S05]  /*0820*/  LOP3.LUT R24, R5, 0x3, RZ, 0xc0, !PT ;  /* 0x0000000305187812 */ /* 0x000fca00078ec0ff */
[----:B------:R-:W-:Y:S02]  /*0830*/  IMAD.IADD R22, R5, 0x1, -R24 ;  /* 0x0000000105167824 */ /* 0x000fe400078e0a18 */
.L_x_104:
[----:B------:R-:W-:Y:S01]  /*0840*/  BSSY B0, `(.L_x_97) ;  /* 0x000003f000007945 */ /* 0x000fe20003800000 */
[----:B------:R-:W-:Y:S02]  /*0850*/  IMAD.MOV.U32 R20, RZ, RZ, -0x800001 ;  /* 0xff7fffffff147424 */ /* 0x000fe400078e00ff */
[----:B------:R-:W-:Y:S02]  /*0860*/  IMAD.MOV.U32 R5, RZ, RZ, -0x800001 ;  /* 0xff7fffffff057424 */ /* 0x000fe400078e00ff */
[----:B------:R-:W-:Y:S01]  /*0870*/  IMAD.MOV.U32 R4, RZ, RZ, -0x1 ;  /* 0xffffffffff047424 */ /* 0x000fe200078e00ff */
[----:B0-----:R-:W-:Y:S05]  /*0880*/  @P2 BRA `(.L_x_98) ;  /* 0x000003a000002947 */ /* 0x001fea0003800000 */
[----:B------:R-:W-:Y:S01]  /*0890*/  ISETP.GE.U32.AND P1, PT, R25, 0x1800, PT ;  /* 0x000018001900780c */ /* 0x000fe20003f26070 */
[----:B------:R-:W-:Y:S01]  /*08a0*/  BSSY B1, `(.L_x_99) ;  /* 0x0000022000017945 */ /* 0x000fe20003800000 */
[----:B------:R-:W-:Y:S01]  /*08b0*/  ISETP.NE.AND P0, PT, R24, RZ, PT ;  /* 0x000000ff1800720c */ /* 0x000fe20003f05270 */
[----:B------:R-:W-:Y:S02]  /*08c0*/  IMAD.MOV.U32 R5, RZ, RZ, -0x800001 ;  /* 0xff7fffffff057424 */ /* 0x000fe400078e00ff */
[----:B------:R-:W-:-:S02]  /*08d0*/  IMAD.MOV.U32 R4, RZ, RZ, -0x1 ;  /* 0xffffffffff047424 */ /* 0x000fc400078e00ff */
[----:B------:R-:W-:-:S06]  /*08e0*/  IMAD.MOV.U32 R6, RZ, RZ, R0 ;  /* 0x000000ffff067224 */ /* 0x000fcc00078e0000 */
[----:B------:R-:W-:Y:S05]  /*08f0*/  @!P1 BRA `(.L_x_100) ;  /* 0x000001c000009947 */ /* 0x000fea0003800000 */
[----:B------:R-:W-:Y:S02]  /*0900*/  IMAD.MOV.U32 R5, RZ, RZ, -0x800001 ;  /* 0xff7fffffff057424 */ /* 0x000fe400078e00ff */
[----:B------:R-:W-:Y:S02]  /*0910*/  IMAD.MOV.U32 R4, RZ, RZ, -0x1 ;  /* 0xffffffffff047424 */ /* 0x000fe400078e00ff */
[----:B------:R-:W-:Y:S02]  /*0920*/  IMAD.MOV.U32 R6, RZ, RZ, R0 ;  /* 0x000000ffff067224 */ /* 0x000fe400078e0000 */
[----:B------:R-:W-:Y:S02]  /*0930*/  IMAD.MOV.U32 R7, RZ, RZ, R22 ;  /* 0x000000ffff077224 */ /* 0x000fe400078e0016 */
.L_x_101:
[----:B------:R-:W-:Y:S02]  /*0940*/  IMAD.MOV.U32 R2, RZ, RZ, 0x4 ;  /* 0x00000004ff027424 */ /* 0x000fe400078e00ff */
[----:B------:R-:W-:-:S04]  /*0950*/  IMAD R9, R21, c[0x0][0x198], R6 ;  /* 0x0000660015097a24 */ /* 0x000fc800078e0206 */
[----:B------:R-:W-:-:S05]  /*0960*/  IMAD.WIDE R2, R9, R2, c[0x0][0x168] ;  /* 0x00005a0009027625 */ /* 0x000fca00078e0202 */
[----:B------:R-:W2:Y:S04]  /*0970*/  LDG.E R8, [R2.64] ;  /* 0x0000000602087981 */ /* 0x000ea8000c1e1900 */
[----:B------:R-:W3:Y:S04]  /*0980*/  LDG.E R10, [R2.64+0x2000] ;  /* 0x00200006020a7981 */ /* 0x000ee8000c1e1900 */
[----:B------:R-:W4:Y:S04]  /*0990*/  LDG.E R12, [R2.64+0x4000] ;  /* 0x00400006020c7981 */ /* 0x000f28000c1e1900 */
[----:B------:R-:W5:Y:S01]  /*09a0*/  LDG.E R14, [R2.64+0x6000] ;  /* 0x00600006020e7981 */ /* 0x000f62000c1e1900 */
[----:B------:R-:W-:-:S02]  /*09b0*/  IADD3 R7, R7, -0x4, RZ ;  /* 0xfffffffc07077810 */ /* 0x000fc40007ffe0ff */
[----:B------:R-:W-:Y:S02]  /*09c0*/  IADD3 R6, R6, 0x2000, RZ ;  /* 0x0000200006067810 */ /* 0x000fe40007ffe0ff */
[----:B--2---:R-:W-:-:S04]  /*09d0*/  FSETP.GEU.FTZ.AND P1, PT, R5, R8, PT ;  /* 0x000000080500720b */ /* 0x004fc80003f3e000 */
[----:B------:R-:W-:Y:S01]  /*09e0*/  FSEL R5, R8, R5, !P1 ;  /* 0x0000000508057208 */ /* 0x000fe20004800000 */
[----:B------:R-:W-:Y:S01]  /*09f0*/  IMAD.MOV.U32 R8, RZ, RZ, 0x1000 ;  /* 0x00001000ff087424 */ /* 0x000fe200078e00ff */
[----:B------:R-:W-:Y:S02]  /*0a00*/  SEL R4, R9, R4, !P1 ;  /* 0x0000000409047207 */ /* 0x000fe40004800000 */
[----:B---3--:R-:W-:-:S04]  /*0a10*/  FSETP.GEU.FTZ.AND P3, PT, R5, R10, PT ;  /* 0x0000000a0500720b */ /* 0x008fc80003f7e000 */
[----:B------:R-:W-:-:S04]  /*0a20*/  FSEL R5, R10, R5, !P3 ;  /* 0x000000050a057208 */ /* 0x000fc80005800000 */
[----:B----4-:R-:W-:-:S04]  /*0a30*/  FSETP.GEU.FTZ.AND P4, PT, R5, R12, PT ;  /* 0x0000000c0500720b */ /* 0x010fc80003f9e000 */
[----:B------:R-:W-:Y:S02]  /*0a40*/  FSEL R5, R12, R5, !P4 ;  /* 0x000000050c057208 */ /* 0x000fe40006000000 */
[----:B------:R-:W-:Y:S02]  /*0a50*/  @!P3 IADD3 R4, R9, 0x800, RZ ;  /* 0x000008000904b810 */ /* 0x000fe40007ffe0ff */
[----:B------:R-:W-:Y:S02]  /*0a60*/  ISETP.NE.AND P3, PT, R7, RZ, PT ;  /* 0x000000ff0700720c */ /* 0x000fe40003f65270 */
[----:B-----5:R-:W-:-:S03]  /*0a70*/  FSETP.GEU.FTZ.AND P1, PT, R5, R14, PT ;  /* 0x0000000e0500720b */ /* 0x020fc60003f3e000 */
[----:B------:R-:W-:Y:S01]  /*0a80*/  @!P4 IMAD.IADD.U32 R4, R9, 0x1, R8 ;  /* 0x000000010904c824 */ /* 0x000fe200078e0008 */
[----:B------:R-:W-:-:S09]  /*0a90*/  FSEL R5, R14, R5, !P1 ;  /* 0x000000050e057208 */ /* 0x000fd20004800000 */
[----:B------:R-:W-:Y:S01]  /*0aa0*/  @!P1 IADD3 R4, R9, 0x1800, RZ ;  /* 0x0000180009049810 */ /* 0x000fe20007ffe0ff */
[----:B------:R-:W-:Y:S05]  /*0ab0*/  @P3 BRA `(.L_x_101) ;  /* 0xfffffe8000003947 */ /* 0x000fea000383ffff */
.L_x_100:
[----:B------:R-:W-:Y:S05]  /*0ac0*/  BSYNC B1 ;  /* 0x0000000000017941 */ /* 0x000fea0003800000 */
.L_x_99:
[----:B------:R-:W-:Y:S05]  /*0ad0*/  @!P0 BRA `(.L_x_98) ;  /* 0x0000015000008947 */ /* 0x000fea0003800000 */
[----:B------:R-:W-:Y:S02]  /*0ae0*/  IMAD.MOV.U32 R2, RZ, RZ, 0x4 ;  /* 0x00000004ff027424 */ /* 0x000fe400078e00ff */
[----:B------:R-:W-:-:S04]  /*0af0*/  IMAD R7, R21, c[0x0][0x198], R6 ;  /* 0x0000660015077a24 */ /* 0x000fc800078e0206 */
[----:B------:R-:W-:-:S05]  /*0b00*/  IMAD.WIDE R2, R7, R2, c[0x0][0x168] ;  /* 0x00005a0007027625 */ /* 0x000fca00078e0202 */
        /* <DEDUP_REMOVED lines=11> */
[----:B------:R-:W-:Y:S01]  /*0bc0*/  FSEL R5, R6, R5, !P1 ;  /* 0x0000000506057208 */ /* 0x000fe20004800000 */
[----:B------:R-:W-:-:S03]  /*0bd0*/  @P3 IMAD.MOV.U32 R6, RZ, RZ, 0x1000 ;  /* 0x00001000ff063424 */ /* 0x000fc600078e00ff */
[----:B---3--:R-:W-:-:S05]  /*0be0*/  @P3 FSETP.GEU.FTZ.AND P4, PT, R5, R8, PT ;  /* 0x000000080500320b */ /* 0x008fca0003f9e000 */
[----:B------:R-:W-:Y:S02]  /*0bf0*/  @!P1 IADD3 R4, R7, 0x800, RZ ;  /* 0x0000080007049810 */ /* 0x000fe40007ffe0ff */
[----:B------:R-:W-:Y:S02]  /*0c00*/  @P3 PLOP3.LUT P0, PT, P4, PT, PT, 0x80, 0x0 ;  /* 0x000000000000381c */ /* 0x000fe4000270f070 */
[----:B------:R-:W-:-:S11]  /*0c10*/  @P3 FSEL R5, R8, R5, !P4 ;  /* 0x0000000508053208 */ /* 0x000fd60006000000 */
[----:B------:R-:W-:Y:S02]  /*0c20*/  @!P0 IMAD.IADD.U32 R4, R7, 0x1, R6 ;  /* 0x0000000107048824 */ /* 0x000fe400078e0006 */
.L_x_98:
[----:B------:R-:W-:Y:S05]  /*0c30*/  BSYNC B0 ;  /* 0x0000000000007941 */ /* 0x000fea0003800000 */
.L_x_97:
        /* <DEDUP_REMOVED lines=19> */
[----:B-1----:R-:W-:Y:S02]  /*0d70*/  SEL R5, R6, R5, P0 ;  /* 0x0000000506057207 */ /* 0x002fe40000000000 */
[----:B------:R-:W0:Y:S04]  /*0d80*/  S2R R6, SR_TID.X ;  /* 0x0000000000067919 */ /* 0x000e280000002100 */
[----:B------:R-:W1:Y:S04]  /*0d90*/  SHFL.DOWN PT, R9, R8, 0x8, 0x1f ;  /* 0x09001f0008097f89 */ /* 0x000e6800000e0000 */
[----:B------:R-:W2:Y:S01]  /*0da0*/  SHFL.DOWN PT, R2, R5, 0x8, 0x1f ;  /* 0x09001f0005027f89 */ /* 0x000ea200000e0000 */
[----:B-1----:R-:W-:-:S04]  /*0db0*/  FSETP.GT.FTZ.AND P0, PT, R8, R9, PT ;  /* 0x000000090800720b */ /* 0x002fc80003f14000 */
[----:B------:R-:W-:-:S04]  /*0dc0*/  ISETP.GT.OR P0, PT, R26, 0x17, P0 ;  /* 0x000000171a00780c */ /* 0x000fc80000704670 */
[----:B------:R-:W-:Y:S02]  /*0dd0*/  FSEL R9, R8, R9, P0 ;  /* 0x0000000908097208 */ /* 0x000fe40000000000 */
[----:B--2---:R-:W-:-:S03]  /*0de0*/  SEL R4, R5, R2, P0 ;  /* 0x0000000205047207 */ /* 0x004fc60000000000 */
[----:B------:R-:W1:Y:S04]  /*0df0*/  SHFL.DOWN PT, R10, R9, 0x10, 0x1f ;  /* 0x0a001f00090a7f89 */ /* 0x000e6800000e0000 */
[----:B------:R-:W2:Y:S01]  /*0e00*/  SHFL.DOWN PT, R3, R4, 0x10, 0x1f ;  /* 0x0a001f0004037f89 */ /* 0x000ea200000e0000 */
[----:B-1----:R-:W-:-:S04]  /*0e10*/  FSETP.GT.FTZ.AND P0, PT, R9, R10, PT ;  /* 0x0000000a0900720b */ /* 0x002fc80003f14000 */
[----:B------:R-:W-:-:S04]  /*0e20*/  ISETP.GT.OR P0, PT, R26, 0xf, P0 ;  /* 0x0000000f1a00780c */ /* 0x000fc80000704670 */
[----:B--2---:R-:W-:Y:S02]  /*0e30*/  SEL R2, R4, R3, P0 ;  /* 0x0000000304027207 */ /* 0x004fe40000000000 */
[----:B------:R-:W-:Y:S02]  /*0e40*/  FSEL R3, R9, R10, P0 ;  /* 0x0000000a09037208 */ /* 0x000fe40000000000 */
[----:B0-----:R-:W-:-:S03]  /*0e50*/  ISETP.NE.AND P0, PT, R6, RZ, PT ;  /* 0x000000ff0600720c */ /* 0x001fc60003f05270 */
[----:B------:R0:W-:Y:S04]  /*0e60*/  @!P1 STS.64 [R23.X8+0x8], R2 ;  /* 0x0000080217009388 */ /* 0x0001e80000008a00 */
[----:B------:R-:W-:Y:S06]  /*0e70*/  BAR.SYNC.DEFER_BLOCKING 0x0 ;  /* 0x0000000000007b1d */ /* 0x000fec0000010000 */
[----:B------:R-:W-:Y:S05]  /*0e80*/  @P0 BRA `(.L_x_103) ;  /* 0x0000016000000947 */ /* 0x000fea0003800000 */
[----:B------:R-:W1:Y:S04]  /*0e90*/  LDS.128 R4, [0x10] ;  /* 0x00001000ff047984 */ /* 0x000e680000000c00 */
[----:B------:R-:W2:Y:S04]  /*0ea0*/  LDS.128 R8, [0x20] ;  /* 0x00002000ff087984 */ /* 0x000ea80000000c00 */
[----:B------:R-:W3:Y:S01]  /*0eb0*/  LDS.128 R12, [0x30] ;  /* 0x00003000ff0c7984 */ /* 0x000ee20000000c00 */
[----:B-1----:R-:W-:-:S04]  /*0ec0*/  FSETP.GT.FTZ.AND P5, PT, R3, R5, PT ;  /* 0x000000050300720b */ /* 0x002fc80003fb4000 */
[----:B------:R-:W-:-:S04]  /*0ed0*/  FSEL R16, R3, R5, P5 ;  /* 0x0000000503107208 */ /* 0x000fc80002800000 */
[----:B------:R-:W-:-:S04]  /*0ee0*/  FSETP.GT.FTZ.AND P6, PT, R16, R7, PT ;  /* 0x000000071000720b */ /* 0x000fc80003fd4000 */
[----:B------:R-:W-:Y:S02]  /*0ef0*/  FSEL R28, R16, R7, P6 ;  /* 0x00000007101c7208 */ /* 0x000fe40003000000 */
[----:B------:R-:W1:Y:S02]  /*0f00*/  LDS.64 R16, [0x40] ;  /* 0x00004000ff107984 */ /* 0x000e640000000a00 */
[----:B--2---:R-:W-:-:S04]  /*0f10*/  FSETP.GT.FTZ.AND P3, PT, R28, R9, PT ;  /* 0x000000091c00720b */ /* 0x004fc80003f74000 */
[----:B------:R-:W-:Y:S02]  /*0f20*/  FSEL R28, R28, R9, P3 ;  /* 0x000000091c1c7208 */ /* 0x000fe40001800000 */
[----:B------:R-:W-:Y:S02]  /*0f30*/  @P6 SEL R6, R2, R4, P5 ;  /* 0x0000000402066207 */ /* 0x000fe40002800000 */
[----:B------:R-:W-:-:S04]  /*0f40*/  FSETP.GT.FTZ.AND P4, PT, R28, R11, PT ;  /* 0x0000000b1c00720b */ /* 0x000fc80003f94000 */
[----:B------:R-:W-:-:S04]  /*0f50*/  FSEL R28, R28, R11, P4 ;  /* 0x0000000b1c1c7208 */ /* 0x000fc80002000000 */
[----:B---3--:R-:W-:-:S04]  /*0f60*/  FSETP.GT.FTZ.AND P1, PT, R28, R13, PT ;  /* 0x0000000d1c00720b */ /* 0x008fc80003f34000 */
[----:B------:R-:W-:Y:S02]  /*0f70*/  FSEL R28, R28, R13, P1 ;  /* 0x0000000d1c1c7208 */ /* 0x000fe40000800000 */
[----:B------:R-:W-:Y:S02]  /*0f80*/  @P4 SEL R10, R6, R8, P3 ;  /* 0x00000008060a4207 */ /* 0x000fe40001800000 */
[----:B------:R-:W-:-:S04]  /*0f90*/  FSETP.GT.FTZ.AND P5, PT, R28, R15, PT ;  /* 0x0000000f1c00720b */ /* 0x000fc80003fb4000 */
[----:B------:R-:W-:-:S09]  /*0fa0*/  FSEL R28, R28, R15, P5 ;  /* 0x0000000f1c1c7208 */ /* 0x000fd20002800000 */
[----:B------:R-:W-:Y:S02]  /*0fb0*/  @P5 SEL R14, R10, R12, P1 ;  /* 0x0000000c0a0e5207 */ /* 0x000fe40000800000 */
[----:B-1----:R-:W-:-:S04]  /*0fc0*/  FSETP.GT.FTZ.AND P3, PT, R28, R17, PT ;  /* 0x000000111c00720b */ /* 0x002fc80003f74000 */
[----:B0-----:R-:W-:Y:S02]  /*0fd0*/  SEL R2, R14, R16, P3 ;  /* 0x000000100e027207 */ /* 0x001fe40001800000 */
[----:B------:R-:W-:Y:S02]  /*0fe0*/  FSEL R3, R28, R17, P3 ;  /* 0x000000111c037208 */ /* 0x000fe40001800000 */
.L_x_103:
[----:B------:R-:W-:Y:S05]  /*0ff0*/  BSYNC B0 ;  /* 0x0000000000007941 */ /* 0x000fea0003800000 */
.L_x_102:
[----:B------:R-:W-:Y:S01]  /*1000*/  @!P0 IADD3 R6, R18, UR4, RZ ;  /* 0x0000000412068c10 */ /* 0x000fe2000fffe0ff */
[----:B------:R-:W-:Y:S01]  /*1010*/  @!P0 IMAD.MOV.U32 R9, RZ, RZ, 0x4 ;  /* 0x00000004ff098424 */ /* 0x000fe200078e00ff */
[----:B------:R-:W-:-:S03]  /*1020*/  UIADD3 UR4, UR4, 0x1, URZ ;  /* 0x0000000104047890 */ /* 0x000fc6000fffe03f */
[----:B------:R-:W-:-:S04]  /*1030*/  @!P0 IMAD.WIDE R4, R6, R9, c[0x0][0x170] ;  /* 0x00005c0006048625 */ /* 0x000fc800078e0209 */
[-C--:B------:R-:W-:Y:S01]  /*1040*/  @!P0 IMAD.WIDE R6, R6, R9.reuse, c[0x0][0x178] ;  /* 0x00005e0006068625 */ /* 0x080fe200078e0209 */
[----:B------:R1:W-:Y:S03]  /*1050*/  @!P0 STG.E [R4.64], R2 ;  /* 0x0000000204008986 */ /* 0x0003e6000c101906 */
[----:B------:R-:W-:Y:S01]  /*1060*/  @!P0 IMAD.WIDE R8, R2, R9, c[0x0][0x168] ;  /* 0x00005a0002088625 */ /* 0x000fe200078e0209 */
[----:B------:R1:W-:Y:S04]  /*1070*/  @!P0 STG.E [R6.64], R3 ;  /* 0x0000000306008986 */ /* 0x0003e8000c101906 */
[----:B------:R1:W-:Y:S04]  /*1080*/  @!P0 STG.E [R8.64], R20 ;  /* 0x0000001408008986 */ /* 0x0003e8000c101906 */
[----:B------:R-:W-:Y:S01]  /*1090*/  BAR.SYNC.DEFER_BLOCKING 0x0 ;  /* 0x0000000000007b1d */ /* 0x000fe20000010000 */
[----:B------:R-:W-:-:S13]  /*10a0*/  ISETP.LE.AND P0, PT, R19, UR4, PT ;  /* 0x0000000413007c0c */ /* 0x000fda000bf03270 */
[----:B-1----:R-:W-:Y:S05]  /*10b0*/  @!P0 BRA `(.L_x_104) ;  /* 0xfffff78000008947 */ /* 0x002fea000383ffff */
[----:B------:R-:W-:Y:S05]  /*10c0*/  EXIT ;  /* 0x000000000000794d */ /* 0x000fea0003800000 */
.L_x_105:
        /* <DEDUP_REMOVED lines=11> */
.L_x_166:


//--------------------- .text._ZN17fastertransformer20topk_stage2_samplingIfLi128ELi8EEEvPKiPT_PiS5_PbPfS7_iS2_fPKfP17curandStateXORWOWS2_iPKb --------------------------
	.section	.text._ZN17fastertransformer20topk_stage2_samplingIfLi128ELi8EEEvPKiPT_PiS5_PbPfS7_iS2_fPKfP17curandStateXORWOWS2_iPKb,"ax",@progbits
	.sectioninfo	@"SHI_REGISTERS=32"
	.align	128
        .global         _ZN17fastertransformer20topk_stage2_samplingIfLi128ELi8EEEvPKiPT_PiS5_PbPfS7_iS2_fPKfP17curandStateXORWOWS2_iPKb
        .type           _ZN17fastertransformer20topk_stage2_samplingIfLi128ELi8EEEvPKiPT_PiS5_PbPfS7_iS2_fPKfP17curandStateXORWOWS2_iPKb,@function
        .size           _ZN17fastertransformer20topk_stage2_samplingIfLi128ELi8EEEvPKiPT_PiS5_PbPfS7_iS2_fPKfP17curandStateXORWOWS2_iPKb,(.L_x_167 - _ZN17fastertransformer20topk_stage2_samplingIfLi128ELi8EEEvPKiPT_PiS5_PbPfS7_iS2_fPKfP17curandStateXORWOWS2_iPKb)
        .other          _ZN17fastertransformer20topk_stage2_samplingIfLi128ELi8EEEvPKiPT_PiS5_PbPfS7_iS2_fPKfP17curandStateXORWOWS2_iPKb,@"STO_CUDA_ENTRY STV_DEFAULT"
_ZN17fastertransformer20topk_stage2_samplingIfLi128ELi8EEEvPKiPT_PiS5_PbPfS7_iS2_fPKfP17curandStateXORWOWS2_iPKb:
.text._ZN17fastertransformer20topk_stage2_samplingIfLi128ELi8EEEvPKiPT_PiS5_PbPfS7_iS2_fPKfP17curandStateXORWOWS2_iPKb:
        /* <DEDUP_REMOVED lines=11> */
.L_x_106:
        /* <DEDUP_REMOVED lines=28> */
.L_x_107:
[----:B-1---5:R-:W-:Y:S01]  /*0270*/  ISETP.GE.AND P0, PT, R0, 0x1, PT ;  /* 0x000000010000780c */ /* 0x022fe20003f06270 */
[----:B------:R-:W-:Y:S02]  /*0280*/  IMAD.SHL.U32 R8, R8, 0x8, RZ ;  /* 0x0000000808087824 */ /* 0x000fe400078e00ff */
[----:B------:R-:W-:-:S03]  /*0290*/  IMAD.SHL.U32 R16, R0, 0x8, RZ ;  /* 0x0000000800107824 */ /* 0x000fc600078e00ff */
[----:B------:R-:W-:-:S07]  /*02a0*/  SHF.R.S32.HI R17, RZ, 0x1f, R8 ;  /* 0x0000001fff117819 */ /* 0x000fce0000011408 */
[----:B------:R-:W-:Y:S05]  /*02b0*/  @!P0 BRA `(.L_x_108) ;  /* 0x0000098000008947 */ /* 0x000fea0003800000 */
[----:B------:R-:W0:Y:S01]  /*02c0*/  S2R R20, SR_LANEID ;  /* 0x0000000000147919 */ /* 0x000e220000000000 */
[----:B------:R-:W-:Y:S01]  /*02d0*/  LOP3.LUT R15, RZ, R19, RZ, 0x33, !PT ;  /* 0x00000013ff0f7212 */ /* 0x000fe200078e33ff */
[----:B------:R-:W-:Y:S02]  /*02e0*/  IMAD.MOV.U32 R4, RZ, RZ, c[0x0][0x188] ;  /* 0x00006200ff047624 */ /* 0x000fe400078e00ff */
[----:B------:R-:W-:Y:S02]  /*02f0*/  IMAD.MOV.U32 R6, RZ, RZ, c[0x0][0x18c] ;  /* 0x00006300ff067624 */ /* 0x000fe400078e00ff */
[----:B------:R-:W-:Y:S01]  /*0300*/  IMAD.IADD R15, R16, 0x1, R15 ;  /* 0x00000001100f7824 */ /* 0x000fe200078e020f */
[----:B------:R-:W-:Y:S01]  /*0310*/  LOP3.LUT P1, RZ, R4, c[0x0][0x190], RZ, 0xfc, !PT ;  /* 0x0000640004ff7a12 */ /* 0x000fe2000782fcff */
[----:B------:R-:W-:Y:S01]  /*0320*/  IMAD.MOV.U32 R13, RZ, RZ, RZ ;  /* 0x000000ffff0d7224 */ /* 0x000fe200078e00ff */
[----:B------:R-:W-:Y:S02]  /*0330*/  SHF.R.S32.HI R4, RZ, 0x1f, R19 ;  /* 0x0000001fff047819 */ /* 0x000fe40000011413 */
[----:B------:R-:W-:-:S02]  /*0340*/  LEA.HI R5, R15, 0x1, RZ, 0x19 ;  /* 0x000000010f057811 */ /* 0x000fc400078fc8ff */
[----:B------:R-:W-:Y:S02]  /*0350*/  LEA.HI R4, R4, R19, RZ, 0x5 ;  /* 0x0000001304047211 */ /* 0x000fe400078f28ff */
[C---:B------:R-:W-:Y:S02]  /*0360*/  LOP3.LUT R14, R5.reuse, 0x3, RZ, 0xc0, !PT ;  /* 0x00000003050e7812 */ /* 0x040fe400078ec0ff */
[----:B------:R-:W-:Y:S02]  /*0370*/  LOP3.LUT P1, RZ, R6, c[0x0][0x194], RZ, 0xfc, P1 ;  /* 0x0000650006ff7a12 */ /* 0x000fe4000082fcff */
[----:B------:R-:W-:Y:S01]  /*0380*/  SHF.R.S32.HI R12, RZ, 0x5, R4 ;  /* 0x00000005ff0c7819 */ /* 0x000fe20000011404 */
[----:B------:R-:W-:Y:S02]  /*0390*/  IMAD.IADD R10, R5, 0x1, -R14 ;  /* 0x00000001050a7824 */ /* 0x000fe400078e0a0e */
.L_x_118:
[----:B------:R-:W-:Y:S01]  /*03a0*/  ISETP.GE.AND P0, PT, R19, R16, PT ;  /* 0x000000101300720c */ /* 0x000fe20003f06270 */
[----:B------:R-:W-:Y:S01]  /*03b0*/  BSSY B0, `(.L_x_109) ;  /* 0x000003f000007945 */ /* 0x000fe20003800000 */
[----:B------:R-:W-:Y:S02]  /*03c0*/  IMAD.MOV.U32 R11, RZ, RZ, -0x800001 ;  /* 0xff7fffffff0b7424 */ /* 0x000fe400078e00ff */
[----:B------:R-:W-:-:S02]  /*03d0*/  IMAD.MOV.U32 R18, RZ, RZ, -0x800001 ;  /* 0xff7fffffff127424 */ /* 0x000fc400078e00ff */
        /* <DEDUP_REMOVED lines=13> */
.L_x_113:
        /* <DEDUP_REMOVED lines=24> */
.L_x_112:
[----:B------:R-:W-:Y:S05]  /*0630*/  BSYNC B1 ;  /* 0x0000000000017941 */ /* 0x000fea0003800000 */
.L_x_111:
        /* <DEDUP_REMOVED lines=22> */
.L_x_110:
[----:B------:R-:W-:Y:S05]  /*07a0*/  BSYNC B0 ;  /* 0x0000000000007941 */ /* 0x000fea0003800000 */
.L_x_109:
        /* <DEDUP_REMOVED lines=47> */
.L_x_115:
[----:B0-----:R-:W-:Y:S05]  /*0aa0*/  BSYNC B0 ;  /* 0x0000000000007941 */ /* 0x001fea0003800000 */
.L_x_114:
        /* <DEDUP_REMOVED lines=15> */
[----:B------:R-:W-:Y:S04]  /*0ba0*/  STG.E [R4.64], R11 ;  /* 0x0000000b04007986 */ /* 0x000fe8000c10190a */
[----:B0-----:R-:W-:Y:S04]  /*0bb0*/  STS [R22], R21 ;  /* 0x0000001516007388 */ /* 0x001fe80000000800 */
[----:B------:R-:W0:Y:S02]  /*0bc0*/  LDS R24, [0x30] ;  /* 0x00003000ff187984 */ /* 0x000e240000000800 */
[----:B0-----:R-:W-:-:S05]  /*0bd0*/  FADD.FTZ R24, R24, R21 ;  /* 0x0000001518187221 */ /* 0x001fca0000010000 */
[----:B------:R0:W-:Y:S02]  /*0be0*/  STS [0x30], R24 ;  /* 0x00003018ff007388 */ /* 0x0001e40000000800 */
.L_x_117:
[----:B------:R-:W-:Y:S05]  /*0bf0*/  BSYNC B0 ;  /* 0x0000000000007941 */ /* 0x000fea0003800000 */
.L_x_116:
[----:B------:R-:W-:Y:S01]  /*0c00*/  IADD3 R13, R13, 0x1, RZ ;  /* 0x000000010d0d7810 */ /* 0x000fe20007ffe0ff */
[----:B------:R-:W-:Y:S03]  /*0c10*/  BAR.SYNC.DEFER_BLOCKING 0x0 ;  /* 0x0000000000007b1d */ /* 0x000fe60000010000 */
[----:B------:R-:W-:-:S13]  /*0c20*/  ISETP.GE.AND P0, PT, R13, R0, PT ;  /* 0x000000000d00720c */ /* 0x000fda0003f06270 */
[----:B------:R-:W-:Y:S05]  /*0c30*/  @!P0 BRA `(.L_x_118) ;  /* 0xfffff76000008947 */ /* 0x000fea000383ffff */
.L_x_108:
        /* <DEDUP_REMOVED lines=33> */
.L_x_121:
        /* <DEDUP_REMOVED lines=11> */
.L_x_120:
        /* <DEDUP_REMOVED lines=57> */
.L_x_119:
        /* <DEDUP_REMOVED lines=25> */
.L_x_122:
        /* <DEDUP_REMOVED lines=14> */
.L_x_167:


//--------------------- .text._ZN17fastertransformer11topk_stage1IfLi128ELi8EEEvPKT_PS1_PiS4_PKbiPKiiS9_S7_ --------------------------
	.section	.text._ZN17fastertransformer11topk_stage1IfLi128ELi8EEEvPKT_PS1_PiS4_PKbiPKiiS9_S7_,"ax",@progbits
	.sectioninfo	@"SHI_REGISTERS=30"
	.align	128
        .global         _ZN17fastertransformer11topk_stage1IfLi128ELi8EEEvPKT_PS1_PiS4_PKbiPKiiS9_S7_
        .type           _ZN17fastertransformer11topk_stage1IfLi128ELi8EEEvPKT_PS1_PiS4_PKbiPKiiS9_S7_,@function
        .size           _ZN17fastertransformer11topk_stage1IfLi128ELi8EEEvPKT_PS1_PiS4_PKbiPKiiS9_S7_,(.L_x_168 - _ZN17fastertransformer11topk_stage1IfLi128ELi8EEEvPKT_PS1_PiS4_PKbiPKiiS9_S7_)
        .other          _ZN17fastertransformer11topk_stage1IfLi128ELi8EEEvPKT_PS1_PiS4_PKbiPKiiS9_S7_,@"STO_CUDA_ENTRY STV_DEFAULT"
_ZN17fastertransformer11topk_stage1IfLi128ELi8EEEvPKT_PS1_PiS4_PKbiPKiiS9_S7_:
.text._ZN17fastertransformer11topk_stage1IfLi128ELi8EEEvPKT_PS1_PiS4_PKbiPKiiS9_S7_:
        /* <DEDUP_REMOVED lines=14> */
.L_x_123:
        /* <DEDUP_REMOVED lines=36> */
[----:B0-----:R-:W-:-:S06]  /*0320*/  LEA.HI.X R5, R0, c[0x0][0x1a4], R11, 0x2, P0 ;  /* 0x0000690000057a11 */ /* 0x001fcc00000f140b */
[----:B------:R-:W2:Y:S02]  /*0330*/  LDG.E R5, [R4.64] ;  /* 0x0000000604057981 */ /* 0x000ea4000c1e1900 */
[----:B--2---:R-:W-:-:S04]  /*0340*/  IMAD R11, R0, c[0x0][0x198], R5 ;  /* 0x00006600000b7a24 */ /* 0x004fc800078e0205 */
[----:B------:R-:W-:-:S06]  /*0350*/  IMAD.WIDE R2, R11, R2, c[0x0][0x160] ;  /* 0x000058000b027625 */ /* 0x000fcc00078e0202 */
[----:B------:R-:W2:Y:S04]  /*0360*/  LDG.E.CONSTANT R3, [R2.64] ;  /* 0x0000000602037981 */ /* 0x000ea8000c1e9900 */
[----:B------:R-:W-:Y:S04]  /*0370*/  STG.E [R6.64], R11 ;  /* 0x0000000b06007986 */ /* 0x000fe8000c101906 */
[----:B--2---:R-:W-:Y:S01]  /*0380*/  STG.E [R8.64], R3 ;  /* 0x0000000308007986 */ /* 0x004fe2000c101906 */
[----:B------:R-:W-:Y:S05]  /*0390*/  EXIT ;  /* 0x000000000000794d */ /* 0x000fea0003800000 */
.L_x_124:
        /* <DEDUP_REMOVED lines=21> */
.L_x_129:
        /* <DEDUP_REMOVED lines=14> */
.L_x_128:
[----:B------:R-:W-:Y:S05]  /*05d0*/  BSYNC B1 ;  /* 0x0000000000017941 */ /* 0x000fea0003800000 */
.L_x_127:
[----:B------:R-:W-:Y:S05]  /*05e0*/  @!P1 BRA `(.L_x_126) ;  /* 0x0000016000009947 */ /* 0x000fea0003800000 */
[----:B------:R-:W-:Y:S02]  /*05f0*/  IMAD R27, R0, c[0x0][0x198], R13 ;  /* 0x00006600001b7a24 */ /* 0x000fe400078e020d */
[----:B------:R-:W-:Y:S02]  /*0600*/  IMAD.MOV.U32 R8, RZ, RZ, c[0x0][0x168] ;  /* 0x00005a00ff087624 */ /* 0x000fe400078e00ff */
[----:B------:R-:W-:Y:S02]  /*0610*/  IMAD.MOV.U32 R25, RZ, RZ, c[0x0][0x16c] ;  /* 0x00005b00ff197624 */ /* 0x000fe400078e00ff */
.L_x_130:
[----:B0-----:R-:W-:-:S05]  /*0620*/  IMAD.WIDE R14, R27, 0x4, R6 ;  /* 0x000000041b0e7825 */ /* 0x001fca00078e0206 */
[----:B------:R-:W2:Y:S04]  /*0630*/  LDG.E.CONSTANT R17, [R14.64] ;  /* 0x000000060e117981 */ /* 0x000ea8000c1e9900 */
[----:B------:R-:W3:Y:S04]  /*0640*/  LDG.E.CONSTANT R19, [R14.64+0x1000] ;  /* 0x001000060e137981 */ /* 0x000ee8000c1e9900 */
        /* <DEDUP_REMOVED lines=16> */
.L_x_126:
[----:B------:R-:W-:Y:S05]  /*0750*/  BSYNC B0 ;  /* 0x0000000000007941 */ /* 0x000fea0003800000 */
.L_x_125:
[----:B------:R-:W-:-:S13]  /*0760*/  ISETP.GE.AND P0, PT, R2, 0x1, PT ;  /* 0x000000010200780c */ /* 0x000fda0003f06270 */
[----:B------:R-:W-:Y:S05]  /*0770*/  @!P0 EXIT ;  /* 0x000000000000894d */ /* 0x000fea0003800000 */
[----:B------:R-:W-:Y:S01]  /*0780*/  LOP3.LUT R6, RZ, R4, RZ, 0x33, !PT ;  /* 0x00000004ff067212 */ /* 0x000fe200078e33ff */
[----:B0-----:R-:W0:Y:S01]  /*0790*/  S2R R17, SR_LANEID ;  /* 0x0000000000117919 */ /* 0x001e220000000000 */
[----:B------:R-:W-:Y:S02]  /*07a0*/  UMOV UR4, URZ ;  /* 0x0000003f00047c82 */ /* 0x000fe40008000000 */
[----:B------:R-:W-:-:S05]  /*07b0*/  IADD3 R6, R6, c[0x0][0x198], RZ ;  /* 0x0000660006067a10 */ /* 0x000fca0007ffe0ff */
[----:B------:R-:W-:Y:S01]  /*07c0*/  IMAD R8, R5, -0x80, R6 ;  /* 0xffffff8005087824 */ /* 0x000fe200078e0206 */
[----:B------:R-:W-:-:S04]  /*07d0*/  SHF.R.S32.HI R5, RZ, 0x1f, R4 ;  /* 0x0000001fff057819 */ /* 0x000fc80000011404 */
[----:B------:R-:W-:Y:S02]  /*07e0*/  LEA.HI R7, R8, 0x1, RZ, 0x16 ;  /* 0x0000000108077811 */ /* 0x000fe400078fb0ff */
[----:B------:R-:W-:Y:S02]  /*07f0*/  LEA.HI R5, R5, R4, RZ, 0x5 ;  /* 0x0000000405057211 */ /* 0x000fe400078f28ff */
[----:B------:R-:W-:Y:S02]  /*0800*/  LOP3.LUT R10, R7, 0x3, RZ, 0xc0, !PT ;  /* 0x00000003070a7812 */ /* 0x000fe400078ec0ff */
[----:B------:R-:W-:-:S03]  /*0810*/  SHF.R.S32.HI R11, RZ, 0x5, R5 ;  /* 0x00000005ff0b7819 */ /* 0x000fc60000011405 */
[----:B------:R-:W-:Y:S02]  /*0820*/  IMAD.IADD R12, R7, 0x1, -R10 ;  /* 0x00000001070c7824 */ /* 0x000fe400078e0a0a */
.L_x_138:
[----:B------:R-:W-:Y:S01]  /*0830*/  BSSY B0, `(.L_x_131) ;  /* 0x000003d000007945 */ /* 0x000fe20003800000 */
[----:B0-----:R-:W-:Y:S02]  /*0840*/  IMAD.MOV.U32 R13, RZ, RZ, -0x800001 ;  /* 0xff7fffffff0d7424 */ /* 0x001fe400078e00ff */
[----:B------:R-:W-:Y:S02]  /*0850*/  IMAD.MOV.U32 R7, RZ, RZ, -0x800001 ;  /* 0xff7fffffff077424 */ /* 0x000fe400078e00ff */
[----:B------:R-:W-:Y:S01]  /*0860*/  IMAD.MOV.U32 R6, RZ, RZ, -0x1 ;  /* 0xffffffffff067424 */ /* 0x000fe200078e00ff */
[----:B------:R-:W-:Y:S05]  /*0870*/  @P2 BRA `(.L_x_132) ;  /* 0x0000038000002947 */ /* 0x000fea0003800000 */
        /* <DEDUP_REMOVED lines=11> */
.L_x_135:
        /* <DEDUP_REMOVED lines=21> */
[----:B------:R-:W-:Y:S01]  /*0a80*/  @!P1 IADD3 R6, R19, 0xc00, RZ ;  /* 0x00000c0013069810 */ /* 0x000fe20007ffe0ff */
[----:B------:R-:W-:Y:S05]  /*0a90*/  @P3 BRA `(.L_x_135) ;  /* 0xfffffe9000003947 */ /* 0x000fea000383ffff */
.L_x_134:
[----:B------:R-:W-:Y:S05]  /*0aa0*/  BSYNC B1 ;  /* 0x0000000000017941 */ /* 0x000fea0003800000 */
.L_x_133:
        /* <DEDUP_REMOVED lines=21> */
.L_x_132:
[----:B------:R-:W-:Y:S05]  /*0c00*/  BSYNC B0 ;  /* 0x0000000000007941 */ /* 0x000fea0003800000 */
.L_x_131:
        /* <DEDUP_REMOVED lines=23> */
[----:B0-----:R-:W-:-:S02]  /*0d80*/  ISETP.NE.AND P3, PT, R14, RZ, PT ;  /* 0x000000ff0e00720c */ /* 0x001fc40003f65270 */
[----:B-1----:R-:W-:-:S04]  /*0d90*/  FSETP.GT.FTZ.AND P0, PT, R16, R19, PT ;  /* 0x000000131000720b */ /* 0x002fc80003f14000 */
[----:B------:R-:W-:-:S04]  /*0da0*/  ISETP.GT.OR P0, PT, R17, 0x17, P0 ;  /* 0x000000171100780c */ /* 0x000fc80000704670 */
[----:B------:R-:W-:Y:S02]  /*0db0*/  FSEL R19, R16, R19, P0 ;  /* 0x0000001310137208 */ /* 0x000fe40000000000 */
[----:B--2---:R-:W-:-:S03]  /*0dc0*/  SEL R4, R7, R4, P0 ;  /* 0x0000000407047207 */ /* 0x004fc60000000000 */
        /* <DEDUP_REMOVED lines=21> */
.L_x_137:
[----:B0-----:R-:W-:Y:S05]  /*0f20*/  BSYNC B0 ;  /* 0x0000000000007941 */ /* 0x001fea0003800000 */
.L_x_136:
[----:B------:R-:W-:Y:S01]  /*0f30*/  @!P3 IADD3 R6, R3, UR4, RZ ;  /* 0x000000040306bc10 */ /* 0x000fe2000fffe0ff */
[----:B------:R-:W-:Y:S01]  /*0f40*/  UIADD3 UR4, UR4, 0x1, URZ ;  /* 0x0000000104047890 */ /* 0x000fe2000fffe03f */
[----:B------:R-:W-:-:S04]  /*0f50*/  @!P3 IMAD.MOV.U32 R15, RZ, RZ, 0x4 ;  /* 0x00000004ff0fb424 */ /* 0x000fc800078e00ff */
[----:B------:R-:W-:Y:S01]  /*0f60*/  @!P3 IMAD.WIDE R4, R6, R15, c[0x0][0x170] ;  /* 0x00005c000604b625 */ /* 0x000fe200078e020f */
[----:B------:R-:W-:-:S03]  /*0f70*/  ISETP.LE.AND P0, PT, R2, UR4, PT ;  /* 0x0000000402007c0c */ /* 0x000fc6000bf03270 */
[-C--:B------:R-:W-:Y:S01]  /*0f80*/  @!P3 IMAD.WIDE R6, R6, R15.reuse, c[0x0][0x178] ;  /* 0x00005e000606b625 */ /* 0x080fe200078e020f */
[----:B------:R0:W-:Y:S03]  /*0f90*/  @!P3 STG.E [R4.64], R16 ;  /* 0x000000100400b986 */ /* 0x0001e6000c101906 */
[----:B------:R-:W-:Y:S01]  /*0fa0*/  @!P3 IMAD.WIDE R14, R16, R15, c[0x0][0x168] ;  /* 0x00005a00100eb625 */ /* 0x000fe200078e020f */
[----:B------:R0:W-:Y:S04]  /*0fb0*/  @!P3 STG.E [R6.64], R21 ;  /* 0x000000150600b986 */ /* 0x0001e8000c101906 */
[----:B------:R0:W-:Y:S04]  /*0fc0*/  @!P3 STG.E [R14.64], R13 ;  /* 0x0000000d0e00b986 */ /* 0x0001e8000c101906 */
[----:B------:R-:W-:Y:S06]  /*0fd0*/  BAR.SYNC.DEFER_BLOCKING 0x0 ;  /* 0x0000000000007b1d */ /* 0x000fec0000010000 */
[----:B------:R-:W-:Y:S05]  /*0fe0*/  @!P0 BRA `(.L_x_138) ;  /* 0xfffff84000008947 */ /* 0x000fea000383ffff */
[----:B------:R-:W-:Y:S05]  /*0ff0*/  EXIT ;  /* 0x000000000000794d */ /* 0x000fea0003800000 */
.L_x_139:
        /* <DEDUP_REMOVED lines=16> */
.L_x_168:


//--------------------- .text._ZN17fastertransformer14addBiasEndMaskI6__halfEEvPT_PKS2_PKiPKbii --------------------------
	.section	.text._ZN17fastertransformer14addBiasEndMaskI6__halfEEvPT_PKS2_PKiPKbii,"ax",@progbits
	.sectioninfo	@"SHI_REGISTERS=12"
	.align	128
        .global         _ZN17fastertransformer14addBiasEndMaskI6__halfEEvPT_PKS2_PKiPKbii
        .type           _ZN17fastertransformer14addBiasEndMaskI6__halfEEvPT_PKS2_PKiPKbii,@function
        .size           _ZN17fastertransformer14addBiasEndMaskI6__halfEEvPT_PKS2_PKiPKbii,(.L_x_169 - _ZN17fastertransformer14addBiasEndMaskI6__halfEEvPT_PKS2_PKiPKbii)
        .other          _ZN17fastertransformer14addBiasEndMaskI6__halfEEvPT_PKS2_PKiPKbii,@"STO_CUDA_ENTRY STV_DEFAULT"
_ZN17fastertransformer14addBiasEndMaskI6__halfEEvPT_PKS2_PKiPKbii:
.text._ZN17fastertransformer14addBiasEndMaskI6__halfEEvPT_PKS2_PKiPKbii:
[----:B------:R-:W-:Y:S02]  /*0000*/  IMAD.MOV.U32 R1, RZ, RZ, c[0x0][0x28] ;  /* 0x00000a00ff017624 */ /* 0x000fe400078e00ff */
[----:B------:R-:W0:Y:S01]  /*0010*/  S2R R4, SR_TID.X ;  /* 0x0000000000047919 */ /* 0x000e220000002100 */
[----:B------:R-:W-:Y:S01]  /*0020*/  ISETP.NE.U32.AND P0, PT, RZ, c[0x0][0x178], PT ;  /* 0x00005e00ff007a0c */ /* 0x000fe20003f05070 */
[----:B------:R-:W-:Y:S01]  /*0030*/  ULDC.64 UR4, c[0x0][0x118] ;  /* 0x0000460000047ab9 */ /* 0x000fe20000000a00 */
[----:B------:R-:W-:Y:S01]  /*0040*/  PRMT R2, RZ, 0x7610, R2 ;  /* 0x00007610ff027816 */ /* 0x000fe20000000002 */
[----:B------:R-:W1:Y:S01]  /*0050*/  S2R R0, SR_CTAID.X ;  /* 0x0000000000007919 */ /* 0x000e620000002500 */
[----:B------:R-:W-:Y:S02]  /*0060*/  ISETP.NE.AND.EX P0, PT, RZ, c[0x0][0x17c], PT, P0 ;  /* 0x00005f00ff007a0c */ /* 0x000fe40003f05300 */
[----:B0-----:R-:W-:-:S11]  /*0070*/  ISETP.GE.AND P1, PT, R4, c[0x0][0x184], PT ;  /* 0x0000610004007a0c */ /* 0x001fd60003f26270 */
[----:B------:R-:W-:Y:S05]  /*0080*/  @!P0 BRA `(.L_x_140) ;  /* 0x0000003000008947 */ /* 0x000fea0003800000 */
[----:B-1----:R-:W-:-:S04]  /*0090*/  IADD3 R2, P0, R0, c[0x0][0x178], RZ ;  /* 0x00005e0000027a10 */ /* 0x002fc80007f1e0ff */
[----:B------:R-:W-:-:S05]  /*00a0*/  LEA.HI.X.SX32 R3, R0, c[0x0][0x17c], 0x1, P0 ;  /* 0x00005f0000037a11 */ /* 0x000fca00000f0eff */
[----:B------:R0:W5:Y:S04]  /*00b0*/  LDG.E.U8 R2, [R2.64] ;  /* 0x0000000402027981 */ /* 0x000168000c1e1100 */
.L_x_140:
[----:B------:R-:W-:Y:S05]  /*00c0*/  @P1 EXIT ;  /* 0x000000000000194d */ /* 0x000fea0003800000 */
[----:B-----5:R-:W-:Y:S01]  /*00d0*/  LOP3.LUT P0, RZ, R2, 0xff, RZ, 0xc0, !PT ;  /* 0x000000ff02ff7812 */ /* 0x020fe2000780c0ff */
[----:B0-----:R-:W-:-:S12]  /*00e0*/  IMAD.MOV.U32 R3, RZ, RZ, R4 ;  /* 0x000000ffff037224 */ /* 0x001fd800078e0004 */
[----:B------:R-:W-:Y:S05]  /*00f0*/  @!P0 BRA `(.L_x_141) ;  /* 0x0000015000008947 */ /* 0x000fea0003800000 */
[----:B------:R-:W-:Y:S02]  /*0100*/  IMAD.MOV.U32 R5, RZ, RZ, 0x4 ;  /* 0x00000004ff057424 */ /* 0x000fe400078e00ff */
[----:B------:R-:W-:Y:S02]  /*0110*/  IMAD.MOV.U32 R9, RZ, RZ, 0x2 ;  /* 0x00000002ff097424 */ /* 0x000fe400078e00ff */
[----:B-1----:R-:W-:-:S04]  /*0120*/  IMAD.WIDE R4, R0, R5, c[0x0][0x170] ;  /* 0x00005c0000047625 */ /* 0x002fc800078e0205 */
.L_x_144:
[----:B------:R-:W-:Y:S01]  /*0130*/  ISETP.GE.AND P0, PT, R3, c[0x0][0x180], PT ;  /* 0x0000600003007a0c */ /* 0x000fe20003f06270 */
[----:B0-----:R-:W-:Y:S01]  /*0140*/  IMAD R6, R0, c[0x0][0x184], R3 ;  /* 0x0000610000067a24 */ /* 0x001fe200078e0203 */
[----:B------:R-:W-:Y:S01]  /*0150*/  BSSY B0, `(.L_x_142) ;  /* 0x000000b000007945 */ /* 0x000fe20003800000 */
[----:B------:R-:W-:Y:S02]  /*0160*/  IMAD.MOV.U32 R2, RZ, RZ, 0xfbff ;  /* 0x0000fbffff027424 */ /* 0x000fe400078e00ff */
[----:B------:R-:W-:-:S08]  /*0170*/  IMAD.WIDE R6, R6, R9, c[0x0][0x160] ;  /* 0x0000580006067625 */ /* 0x000fd000078e0209 */
[----:B------:R0:W-:Y:S01]  /*0180*/  @P0 STG.E.U16 [R6.64], R2 ;  /* 0x0000000206000986 */ /* 0x0001e2000c101504 */
[----:B------:R-:W-:Y:S05]  /*0190*/  @P0 BRA `(.L_x_143) ;  /* 0x0000006000000947 */ /* 0x000fea0003800000 */
[----:B0-----:R-:W2:Y:S01]  /*01a0*/  LDG.E R2, [R4.64] ;  /* 0x0000000404027981 */ /* 0x001ea2000c1e1900 */
[----:B------:R-:W-:Y:S01]  /*01b0*/  IMAD.MOV.U32 R8, RZ, RZ, 0xfbff ;  /* 0x0000fbffff087424 */ /* 0x000fe200078e00ff */
[----:B--2---:R-:W-:Y:S01]  /*01c0*/  ISETP.NE.AND P0, PT, R3, R2, PT ;  /* 0x000000020300720c */ /* 0x004fe20003f05270 */
[----:B------:R-:W-:-:S12]  /*01d0*/  IMAD.MOV.U32 R2, RZ, RZ, 0x7bff ;  /* 0x00007bffff027424 */ /* 0x000fd800078e00ff */
[----:B------:R-:W-:-:S05]  /*01e0*/  @P0 PRMT R2, R8, 0x7610, R2 ;  /* 0x0000761008020816 */ /* 0x000fca0000000002 */
[----:B------:R0:W-:Y:S02]  /*01f0*/  STG.E.U16 [R6.64], R2 ;  /* 0x0000000206007986 */ /* 0x0001e4000c101504 */
.L_x_143:
[----:B------:R-:W-:Y:S05]  /*0200*/  BSYNC B0 ;  /* 0x0000000000007941 */ /* 0x000fea0003800000 */
.L_x_142:
[----:B------:R-:W-:-:S04]  /*0210*/  IADD3 R3, R3, c[0x0][0x0], RZ ;  /* 0x0000000003037a10 */ /* 0x000fc80007ffe0ff */
[----:B------:R-:W-:-:S13]  /*0220*/  ISETP.GE.AND P0, PT, R3, c[0x0][0x184], PT ;  /* 0x0000610003007a0c */ /* 0x000fda0003f06270 */
[----:B------:R-:W-:Y:S05]  /*0230*/  @!P0 BRA `(.L_x_144) ;  /* 0xfffffef000008947 */ /* 0x000fea000383ffff */
[----:B------:R-:W-:Y:S05]  /*0240*/  EXIT ;  /* 0x000000000000794d */ /* 0x000fea0003800000 */
.L_x_141:
[----:B------:R-:W-:-:S04]  /*0250*/  ISETP.NE.U32.AND P0, PT, RZ, c[0x0][0x168], PT ;  /* 0x00005a00ff007a0c */ /* 0x000fc80003f05070 */
[----:B------:R-:W-:-:S13]  /*0260*/  ISETP.NE.AND.EX P0, PT, RZ, c[0x0][0x16c], PT, P0 ;  /* 0x00005b00ff007a0c */ /* 0x000fda0003f05300 */
[----:B------:R-:W-:Y:S05]  /*0270*/  @!P0 BRA `(.L_x_145) ;  /* 0x0000012000008947 */ /* 0x000fea0003800000 */
.L_x_148:
[----:B------:R-:W-:Y:S01]  /*0280*/  ISETP.GE.AND P0, PT, R3, c[0x0][0x180], PT ;  /* 0x0000600003007a0c */ /* 0x000fe20003f06270 */
[----:B------:R-:W-:Y:S01]  /*0290*/  IMAD.MOV.U32 R4, RZ, RZ, 0x2 ;  /* 0x00000002ff047424 */ /* 0x000fe200078e00ff */
[----:B------:R-:W-:Y:S01]  /*02a0*/  BSSY B0, `(.L_x_146) ;  /* 0x000000b000007945 */ /* 0x000fe20003800000 */
[----:B01----:R-:W-:Y:S02]  /*02b0*/  IMAD R6, R0, c[0x0][0x184], R3 ;  /* 0x0000610000067a24 */ /* 0x003fe400078e0203 */
[----:B------:R-:W-:Y:S02]  /*02c0*/  IMAD.MOV.U32 R2, RZ, RZ, 0xfbff ;  /* 0x0000fbffff027424 */ /* 0x000fe400078e00ff */
[----:B------:R-:W-:-:S06]  /*02d0*/  IMAD.WIDE R6, R6, R4, c[0x0][0x160] ;  /* 0x0000580006067625 */ /* 0x000fcc00078e0204 */
[----:B------:R0:W-:Y:S01]  /*02e0*/  @P0 STG.E.U16 [R6.64], R2 ;  /* 0x0000000206000986 */ /* 0x0001e2000c101504 */
[----:B------:R-:W-:Y:S05]  /*02f0*/  @P0 BRA `(.L_x_147) ;  /* 0x0000005000000947 */ /* 0x000fea0003800000 */
[----:B------:R-:W-:Y:S01]  /*0300*/  IMAD.WIDE R4, R3, R4, c[0x0][0x168] ;  /* 0x00005a0003047625 */ /* 0x000fe200078e0204 */
[----:B------:R-:W2:Y:S05]  /*0310*/  LDG.E.U16 R9, [R6.64] ;  /* 0x0000000406097981 */ /* 0x000eaa000c1e1500 */
[----:B------:R-:W2:Y:S02]  /*0320*/  LDG.E.U16 R4, [R4.64] ;  /* 0x0000000404047981 */ /* 0x000ea4000c1e1500 */
[----:B0-2---:R-:W-:-:S05]  /*0330*/  HADD2 R2, R9.H0_H0, R4.H0_H0 ;  /* 0x2000000409027230 */ /* 0x005fca0000000800 */
[----:B------:R0:W-:Y:S02]  /*0340*/  STG.E.U16 [R6.64], R2 ;  /* 0x0000000206007986 */ /* 0x0001e4000c101504 */
.L_x_147:
[----:B------:R-:W-:Y:S05]  /*0350*/  BSYNC B0 ;  /* 0x0000000000007941 */ /* 0x000fea0003800000 */
.L_x_146:
[----:B------:R-:W-:-:S04]  /*0360*/  IADD3 R3, R3, c[0x0][0x0], RZ ;  /* 0x0000000003037a10 */ /* 0x000fc80007ffe0ff */
[----:B------:R-:W-:-:S13]  /*0370*/  ISETP.GE.AND P0, PT, R3, c[0x0][0x184], PT ;  /* 0x0000610003007a0c */ /* 0x000fda0003f06270 */
[----:B------:R-:W-:Y:S05]  /*0380*/  @!P0 BRA `(.L_x_148) ;  /* 0xfffffef000008947 */ /* 0x000fea000383ffff */
[----:B------:R-:W-:Y:S05]  /*0390*/  EXIT ;  /* 0x000000000000794d */ /* 0x000fea0003800000 */
.L_x_145:
[----:B------:R-:W-:Y:S01]  /*03a0*/  ISETP.GE.AND P0, PT, R3, c[0x0][0x180], PT ;  /* 0x0000600003007a0c */ /* 0x000fe20003f06270 */
[----:B------:R-:W-:-:S12]  /*03b0*/  IMAD.MOV.U32 R2, RZ, RZ, 0xfbff ;  /* 0x0000fbffff027424 */ /* 0x000fd800078e00ff */
[----:B------:R-:W-:Y:S02]  /*03c0*/  @P0 IMAD.MOV.U32 R5, RZ, RZ, 0x2 ;  /* 0x00000002ff050424 */ /* 0x000fe400078e00ff */
[----:B-1----:R-:W-:Y:S01]  /*03d0*/  @P0 IMAD R4, R0, c[0x0][0x184], R3 ;  /* 0x0000610000040a24 */ /* 0x002fe200078e0203 */
[----:B------:R-:W-:-:S03]  /*03e0*/  IADD3 R3, R3, c[0x0][0x0], RZ ;  /* 0x0000000003037a10 */ /* 0x000fc60007ffe0ff */
[----:B------:R-:W-:-:S05]  /*03f0*/  @P0 IMAD.WIDE R4, R4, R5, c[0x0][0x160] ;  /* 0x0000580004040625 */ /* 0x000fca00078e0205 */
[----:B------:R0:W-:Y:S01]  /*0400*/  @P0 STG.E.U16 [R4.64], R2 ;  /* 0x0000000204000986 */ /* 0x0001e2000c101504 */
[----:B------:R-:W-:-:S13]  /*0410*/  ISETP.GE.AND P0, PT, R3, c[0x0][0x184], PT ;  /* 0x0000610003007a0c */ /* 0x000fda0003f06270 */
[----:B0-----:R-:W-:Y:S05]  /*0420*/  @!P0 BRA `(.L_x_145) ;  /* 0xffffff7000008947 */ /* 0x001fea000383ffff */
[----:B------:R-:W-:Y:S05]  /*0430*/  EXIT ;  /* 0x000000000000794d */ /* 0x000fea0003800000 */
.L_x_149:
        /* <DEDUP_REMOVED lines=12> */
.L_x_169:


//--------------------- .text._ZN17fastertransformer14addBiasEndMaskIfEEvPT_PKS1_PKiPKbii --------------------------
	.section	.text._ZN17fastertransformer14addBiasEndMaskIfEEvPT_PKS1_PKiPKbii,"ax",@progbits
	.sectioninfo	@"SHI_REGISTERS=14"
	.align	128
        .global         _ZN17fastertransformer14addBiasEndMaskIfEEvPT_PKS1_PKiPKbii
        .type           _ZN17fastertransformer14addBiasEndMaskIfEEvPT_PKS1_PKiPKbii,@function
        .size           _ZN17fastertransformer14addBiasEndMaskIfEEvPT_PKS1_PKiPKbii,(.L_x_170 - _ZN17fastertransformer14addBiasEndMaskIfEEvPT_PKS1_PKiPKbii)
        .other          _ZN17fastertransformer14addBiasEndMaskIfEEvPT_PKS1_PKiPKbii,@"STO_CUDA_ENTRY STV_DEFAULT"
_ZN17fastertransformer14addBiasEndMaskIfEEvPT_PKS1_PKiPKbii:
.text._ZN17fastertransformer14addBiasEndMaskIfEEvPT_PKS1_PKiPKbii:
        /* <DEDUP_REMOVED lines=12> */
.L_x_150:
[----:B------:R-:W-:Y:S05]  /*00c0*/  @P1 EXIT ;  /* 0x000000000000194d */ /* 0x000fea0003800000 */
[----:B-----5:R-:W-:-:S13]  /*00d0*/  LOP3.LUT P0, RZ, R2, 0xff, RZ, 0xc0, !PT ;  /* 0x000000ff02ff7812 */ /* 0x020fda000780c0ff */
[----:B------:R-:W-:Y:S05]  /*00e0*/  @!P0 BRA `(.L_x_151) ;  /* 0x0000011000008947 */ /* 0x000fea0003800000 */
[----:B0-----:R-:W-:-:S04]  /*00f0*/  IMAD.MOV.U32 R3, RZ, RZ, 0x4 ;  /* 0x00000004ff037424 */ /* 0x001fc800078e00ff */
[----:B-1----:R-:W-:-:S04]  /*0100*/  IMAD.WIDE R2, R0, R3, c[0x0][0x170] ;  /* 0x00005c0000027625 */ /* 0x002fc800078e0203 */
.L_x_152:
[----:B------:R-:W-:Y:S01]  /*0110*/  ISETP.GE.AND P0, PT, R7, c[0x0][0x180], PT ;  /* 0x0000600007007a0c */ /* 0x000fe20003f06270 */
[----:B------:R-:W-:Y:S02]  /*0120*/  IMAD.MOV.U32 R5, RZ, RZ, 0x4 ;  /* 0x00000004ff057424 */ /* 0x000fe400078e00ff */
[----:B------:R-:W-:-:S04]  /*0130*/  IMAD R4, R0, c[0x0][0x184], R7 ;  /* 0x0000610000047a24 */ /* 0x000fc800078e0207 */
[----:B------:R-:W-:-:S06]  /*0140*/  IMAD.WIDE R4, R4, R5, c[0x0][0x160] ;  /* 0x0000580004047625 */ /* 0x000fcc00078e0205 */
[----:B------:R-:W-:-:S05]  /*0150*/  @P0 IMAD.MOV.U32 R11, RZ, RZ, -0x800001 ;  /* 0xff7fffffff0b0424 */ /* 0x000fca00078e00ff */
[----:B------:R0:W-:Y:S04]  /*0160*/  @P0 STG.E [R4.64], R11 ;  /* 0x0000000b04000986 */ /* 0x0001e8000c101904 */
[----:B------:R-:W2:Y:S01]  /*0170*/  @!P0 LDG.E R6, [R2.64] ;  /* 0x0000000402068981 */ /* 0x000ea2000c1e1900 */
[----:B------:R-:W-:Y:S01]  /*0180*/  @!P0 IMAD.MOV.U32 R9, RZ, RZ, 0x7f7fffff ;  /* 0x7f7fffffff098424 */ /* 0x000fe200078e00ff */
[C---:B--2---:R-:W-:Y:S02]  /*0190*/  @!P0 ISETP.NE.AND P1, PT, R7.reuse, R6, PT ;  /* 0x000000060700820c */ /* 0x044fe40003f25270 */
[----:B------:R-:W-:Y:S02]  /*01a0*/  IADD3 R7, R7, c[0x0][0x0], RZ ;  /* 0x0000000007077a10 */ /* 0x000fe40007ffe0ff */
[----:B------:R-:W-:-:S05]  /*01b0*/  @!P0 FSEL R9, R9, -3.40282346638528859812e+38, !P1 ;  /* 0xff7fffff09098808 */ /* 0x000fca0004800000 */
[----:B------:R0:W-:Y:S01]  /*01c0*/  @!P0 STG.E [R4.64], R9 ;  /* 0x0000000904008986 */ /* 0x0001e2000c101904 */
[----:B------:R-:W-:-:S13]  /*01d0*/  ISETP.GE.AND P0, PT, R7, c[0x0][0x184], PT ;  /* 0x0000610007007a0c */ /* 0x000fda0003f06270 */
[----:B0-----:R-:W-:Y:S05]  /*01e0*/  @!P0 BRA `(.L_x_152) ;  /* 0xffffff2000008947 */ /* 0x001fea000383ffff */
[----:B------:R-:W-:Y:S05]  /*01f0*/  EXIT ;  /* 0x000000000000794d */ /* 0x000fea0003800000 */
.L_x_151:
[----:B------:R-:W-:-:S04]  /*0200*/  ISETP.NE.U32.AND P0, PT, RZ, c[0x0][0x168], PT ;  /* 0x00005a00ff007a0c */ /* 0x000fc80003f05070 */
[----:B------:R-:W-:-:S13]  /*0210*/  ISETP.NE.AND.EX P0, PT, RZ, c[0x0][0x16c], PT, P0 ;  /* 0x00005b00ff007a0c */ /* 0x000fda0003f05300 */
[----:B------:R-:W-:Y:S05]  /*0220*/  @!P0 BRA `(.L_x_153) ;  /* 0x0000012000008947 */ /* 0x000fea0003800000 */
.L_x_156:
[----:B------:R-:W-:Y:S01]  /*0230*/  ISETP.GE.AND P0, PT, R7, c[0x0][0x180], PT ;  /* 0x0000600007007a0c */ /* 0x000fe20003f06270 */
[----:B------:R-:W-:Y:S01]  /*0240*/  IMAD.MOV.U32 R2, RZ, RZ, 0x4 ;  /* 0x00000004ff027424 */ /* 0x000fe200078e00ff */
[----:B------:R-:W-:Y:S01]  /*0250*/  BSSY B0, `(.L_x_154) ;  /* 0x000000b000007945 */ /* 0x000fe20003800000 */
[----:B01----:R-:W-:-:S04]  /*0260*/  IMAD R4, R0, c[0x0][0x184], R7 ;  /* 0x0000610000047a24 */ /* 0x003fc800078e0207 */
[----:B------:R-:W-:-:S06]  /*0270*/  IMAD.WIDE R4, R4, R2, c[0x0][0x160] ;  /* 0x0000580004047625 */ /* 0x000fcc00078e0202 */
[----:B0-----:R-:W-:-:S05]  /*0280*/  @P0 IMAD.MOV.U32 R3, RZ, RZ, -0x800001 ;  /* 0xff7fffffff030424 */ /* 0x001fca00078e00ff */
[----:B------:R0:W-:Y:S01]  /*0290*/  @P0 STG.E [R4.64], R3 ;  /* 0x0000000304000986 */ /* 0x0001e2000c101904 */
[----:B------:R-:W-:Y:S05]  /*02a0*/  @P0 BRA `(.L_x_155) ;  /* 0x0000005000000947 */ /* 0x000fea0003800000 */
[----:B0-----:R-:W-:Y:S01]  /*02b0*/  IMAD.WIDE R2, R7, R2, c[0x0][0x168] ;  /* 0x00005a0007027625 */ /* 0x001fe200078e0202 */
[----:B------:R-:W2:Y:S05]  /*02c0*/  LDG.E R9, [R4.64] ;  /* 0x0000000404097981 */ /* 0x000eaa000c1e1900 */
[----:B------:R-:W2:Y:S02]  /*02d0*/  LDG.E R2, [R2.64] ;  /* 0x0000000402027981 */ /* 0x000ea4000c1e1900 */
[----:B--2---:R-:W-:-:S05]  /*02e0*/  FADD.FTZ R9, R2, R9 ;  /* 0x0000000902097221 */ /* 0x004fca0000010000 */
[----:B------:R0:W-:Y:S02]  /*02f0*/  STG.E [R4.64], R9 ;  /* 0x0000000904007986 */ /* 0x0001e4000c101904 */
.L_x_155:
[----:B------:R-:W-:Y:S05]  /*0300*/  BSYNC B0 ;  /* 0x0000000000007941 */ /* 0x000fea0003800000 */
.L_x_154:
[----:B------:R-:W-:-:S04]  /*0310*/  IADD3 R7, R7, c[0x0][0x0], RZ ;  /* 0x0000000007077a10 */ /* 0x000fc80007ffe0ff */
[----:B------:R-:W-:-:S13]  /*0320*/  ISETP.GE.AND P0, PT, R7, c[0x0][0x184], PT ;  /* 0x0000610007007a0c */ /* 0x000fda0003f06270 */
[----:B------:R-:W-:Y:S05]  /*0330*/  @!P0 BRA `(.L_x_156) ;  /* 0xfffffef000008947 */ /* 0x000fea000383ffff */
[----:B------:R-:W-:Y:S05]  /*0340*/  EXIT ;  /* 0x000000000000794d */ /* 0x000fea0003800000 */
.L_x_153:
[----:B------:R-:W-:-:S13]  /*0350*/  ISETP.GE.AND P0, PT, R7, c[0x0][0x180], PT ;  /* 0x0000600007007a0c */ /* 0x000fda0003f06270 */
[----:B0-----:R-:W-:Y:S02]  /*0360*/  @P0 IMAD.MOV.U32 R3, RZ, RZ, 0x4 ;  /* 0x00000004ff030424 */ /* 0x001fe400078e00ff */
[----:B-1----:R-:W-:Y:S01]  /*0370*/  @P0 IMAD R2, R0, c[0x0][0x184], R7 ;  /* 0x0000610000020a24 */ /* 0x002fe200078e0207 */
[----:B------:R-:W-:Y:S01]  /*0380*/  IADD3 R7, R7, c[0x0][0x0], RZ ;  /* 0x0000000007077a10 */ /* 0x000fe20007ffe0ff */
[----:B------:R-:W-:Y:S02]  /*0390*/  @P0 IMAD.MOV.U32 R5, RZ, RZ, -0x800001 ;  /* 0xff7fffffff050424 */ /* 0x000fe400078e00ff */
[----:B------:R-:W-:-:S05]  /*03a0*/  @P0 IMAD.WIDE R2, R2, R3, c[0x0][0x160] ;  /* 0x0000580002020625 */ /* 0x000fca00078e0203 */
[----:B------:R0:W-:Y:S01]  /*03b0*/  @P0 STG.E [R2.64], R5 ;  /* 0x0000000502000986 */ /* 0x0001e2000c101904 */
[----:B------:R-:W-:-:S13]  /*03c0*/  ISETP.GE.AND P0, PT, R7, c[0x0][0x184], PT ;  /* 0x0000610007007a0c */ /* 0x000fda0003f06270 */
[----:B0-----:R-:W-:Y:S05]  /*03d0*/  @!P0 BRA `(.L_x_153) ;  /* 0xffffff7000008947 */ /* 0x001fea000383ffff */
[----:B------:R-:W-:Y:S05]  /*03e0*/  EXIT ;  /* 0x000000000000794d */ /* 0x000fea0003800000 */
.L_x_157:
        /* <DEDUP_REMOVED lines=9> */
.L_x_170:


//--------------------- .text._ZN17fastertransformer21curandBatchInitializeEP17curandStateXORWOWiPKy --------------------------
	.section	.text._ZN17fastertransformer21curandBatchInitializeEP17curandStateXORWOWiPKy,"ax",@progbits
	.sectioninfo	@"SHI_REGISTERS=14"
	.align	128
        .global         _ZN17fastertransformer21curandBatchInitializeEP17curandStateXORWOWiPKy
        .type           _ZN17fastertransformer21curandBatchInitializeEP17curandStateXORWOWiPKy,@function
        .size           _ZN17fastertransformer21curandBatchInitializeEP17curandStateXORWOWiPKy,(.L_x_171 - _ZN17fastertransformer21curandBatchInitializeEP17curandStateXORWOWiPKy)
        .other          _ZN17fastertransformer21curandBatchInitializeEP17curandStateXORWOWiPKy,@"STO_CUDA_ENTRY STV_DEFAULT"
_ZN17fastertransformer21curandBatchInitializeEP17curandStateXORWOWiPKy:
.text._ZN17fastertransformer21curandBatchInitializeEP17curandStateXORWOWiPKy:
[----:B------:R-:W-:Y:S02]  /*0000*/  IMAD.MOV.U32 R1, RZ, RZ, c[0x0][0x28] ;  /* 0x00000a00ff017624 */ /* 0x000fe400078e00ff */
[----:B------:R-:W0:Y:S04]  /*0010*/  S2R R4, SR_TID.X ;  /* 0x0000000000047919 */ /* 0x000e280000002100 */
[----:B------:R-:W0:Y:S02]  /*0020*/  S2R R3, SR_CTAID.X ;  /* 0x0000000000037919 */ /* 0x000e240000002500 */
[----:B0-----:R-:W-:-:S05]  /*0030*/  IMAD R4, R3, c[0x0][0x0], R4 ;  /* 0x0000000003047a24 */ /* 0x001fca00078e0204 */
[----:B------:R-:W-:-:S13]  /*0040*/  ISETP.GE.AND P0, PT, R4, c[0x0][0x168], PT ;  /* 0x00005a0004007a0c */ /* 0x000fda0003f06270 */
[----:B------:R-:W-:Y:S05]  /*0050*/  @P0 EXIT ;  /* 0x000000000000094d */ /* 0x000fea0003800000 */
[----:B------:R-:W-:Y:S01]  /*0060*/  IMAD.MOV.U32 R3, RZ, RZ, 0x8 ;  /* 0x00000008ff037424 */ /* 0x000fe200078e00ff */
[----:B------:R-:W-:-:S03]  /*0070*/  ULDC.64 UR4, c[0x0][0x118] ;  /* 0x0000460000047ab9 */ /* 0x000fc60000000a00 */
[----:B------:R-:W-:-:S06]  /*0080*/  IMAD.WIDE R2, R4, R3, c[0x0][0x170] ;  /* 0x00005c0004027625 */ /* 0x000fcc00078e0203 */
[----:B------:R-:W2:Y:S01]  /*0090*/  LDG.E.64 R2, [R2.64] ;  /* 0x0000000402027981 */ /* 0x000ea2000c1e1b00 */
[----:B------:R-:W-:Y:S01]  /*00a0*/  IMAD.MOV.U32 R9, RZ, RZ, 0x30 ;  /* 0x00000030ff097424 */ /* 0x000fe200078e00ff */
[----:B--2---:R-:W-:Y:S02]  /*00b0*/  LOP3.LUT R0, R2, 0xaad26b49, RZ, 0x3c, !PT ;  /* 0xaad26b4902007812 */ /* 0x004fe400078e3cff */
[----:B------:R-:W-:-:S03]  /*00c0*/  LOP3.LUT R5, R3, 0xf7dcefdd, RZ, 0x3c, !PT ;  /* 0xf7dcefdd03057812 */ /* 0x000fc600078e3cff */
[----:B------:R-:W-:Y:S02]  /*00d0*/  IMAD R0, R0, 0x4182bed5, RZ ;  /* 0x4182bed500007824 */ /* 0x000fe400078e02ff */
[----:B------:R-:W-:Y:S02]  /*00e0*/  IMAD R7, R5, -0x658354e5, RZ ;  /* 0x9a7cab1b05077824 */ /* 0x000fe400078e02ff */
[----:B------:R-:W-:Y:S01]  /*00f0*/  IMAD.WIDE R4, R4, R9, c[0x0][0x160] ;  /* 0x0000580004047625 */ /* 0x000fe200078e0209 */
[C---:B------:R-:W-:Y:S02]  /*0100*/  IADD3 R9, R0.reuse, 0x75bcd15, RZ ;  /* 0x075bcd1500097810 */ /* 0x040fe40007ffe0ff */
[C---:B------:R-:W-:Y:S02]  /*0110*/  IADD3 R8, R0.reuse, 0x64f0c9, R7 ;  /* 0x0064f0c900087810 */ /* 0x040fe40007ffe007 */
[----:B------:R-:W-:Y:S01]  /*0120*/  LOP3.LUT R10, R0, 0x159a55e5, RZ, 0x3c, !PT ;  /* 0x159a55e5000a7812 */ /* 0x000fe200078e3cff */
[----:B------:R-:W-:Y:S01]  /*0130*/  STG.E.64 [R4.64+0x18], RZ ;  /* 0x000018ff04007986 */ /* 0x000fe2000c101b04 */
[----:B------:R-:W-:-:S02]  /*0140*/  IADD3 R11, R7, 0x1f123bb5, RZ ;  /* 0x1f123bb5070b7810 */ /* 0x000fc40007ffe0ff */
[----:B------:R-:W-:Y:S01]  /*0150*/  IADD3 R3, R0, 0x583f19, RZ ;  /* 0x00583f1900037810 */ /* 0x000fe20007ffe0ff */
[----:B------:R-:W-:Y:S01]  /*0160*/  STG.E.64 [R4.64], R8 ;  /* 0x0000000804007986 */ /* 0x000fe2000c101b04 */
[----:B------:R-:W-:-:S03]  /*0170*/  LOP3.LUT R2, R7, 0x5491333, RZ, 0x3c, !PT ;  /* 0x0549133307027812 */ /* 0x000fc600078e3cff */
[----:B------:R-:W-:Y:S04]  /*0180*/  STG.E.64 [R4.64+0x8], R10 ;  /* 0x0000080a04007986 */ /* 0x000fe8000c101b04 */
[----:B------:R-:W-:Y:S04]  /*0190*/  STG.E [R4.64+0x20], RZ ;  /* 0x000020ff04007986 */ /* 0x000fe8000c101904 */
[----:B------:R-:W-:Y:S04]  /*01a0*/  STG.E.64 [R4.64+0x28], RZ ;  /* 0x000028ff04007986 */ /* 0x000fe8000c101b04 */
[----:B------:R-:W-:Y:S01]  /*01b0*/  STG.E.64 [R4.64+0x10], R2 ;  /* 0x0000100204007986 */ /* 0x000fe2000c101b04 */
[----:B------:R-:W-:Y:S05]  /*01c0*/  EXIT ;  /* 0x000000000000794d */ /* 0x000fea0003800000 */
.L_x_158:
        /* <DEDUP_REMOVED lines=11> */
.L_x_171:


//--------------------- .text._ZN17fastertransformer16curandInitializeEP17curandStateXORWOWiy --------------------------
	.section	.text._ZN17fastertransformer16curandInitializeEP17curandStateXORWOWiy,"ax",@progbits
	.sectioninfo	@"SHI_REGISTERS=12"
	.align	128
        .global         _ZN17fastertransformer16curandInitializeEP17curandStateXORWOWiy
        .type           _ZN17fastertransformer16curandInitializeEP17curandStateXORWOWiy,@function
        .size           _ZN17fastertransformer16curandInitializeEP17curandStateXORWOWiy,(.L_x_172 - _ZN17fastertransformer16curandInitializeEP17curandStateXORWOWiy)
        .other          _ZN17fastertransformer16curandInitializeEP17curandStateXORWOWiy,@"STO_CUDA_ENTRY STV_DEFAULT"
_ZN17fastertransformer16curandInitializeEP17curandStateXORWOWiy:
.text._ZN17fastertransformer16curandInitializeEP17curandStateXORWOWiy:
[----:B------:R-:W-:Y:S02]  /*0000*/  IMAD.MOV.U32 R1, RZ, RZ, c[0x0][0x28] ;  /* 0x00000a00ff017624 */ /* 0x000fe400078e00ff */
[----:B------:R-:W0:Y:S04]  /*0010*/  S2R R2, SR_TID.X ;  /* 0x0000000000027919 */ /* 0x000e280000002100 */
[----:B------:R-:W0:Y:S02]  /*0020*/  S2R R3, SR_CTAID.X ;  /* 0x0000000000037919 */ /* 0x000e240000002500 */
[----:B0-----:R-:W-:-:S05]  /*0030*/  IMAD R2, R3, c[0x0][0x0], R2 ;  /* 0x0000000003027a24 */ /* 0x001fca00078e0202 */
[----:B------:R-:W-:-:S13]  /*0040*/  ISETP.GE.U32.AND P0, PT, R2, c[0x0][0x168], PT ;  /* 0x00005a0002007a0c */ /* 0x000fda0003f06070 */
[----:B------:R-:W-:Y:S05]  /*0050*/  @P0 EXIT ;  /* 0x000000000000094d */ /* 0x000fea0003800000 */
[----:B------:R-:W-:Y:S01]  /*0060*/  IMAD.MOV.U32 R0, RZ, RZ, c[0x0][0x170] ;  /* 0x00005c00ff007624 */ /* 0x000fe200078e00ff */
[----:B------:R-:W-:Y:S01]  /*0070*/  ULDC.64 UR4, c[0x0][0x118] ;  /* 0x0000460000047ab9 */ /* 0x000fe20000000a00 */
[----:B------:R-:W-:Y:S02]  /*0080*/  IMAD.MOV.U32 R3, RZ, RZ, c[0x0][0x174] ;  /* 0x00005d00ff037624 */ /* 0x000fe400078e00ff */
[----:B------:R-:W-:Y:S01]  /*0090*/  IMAD.MOV.U32 R7, RZ, RZ, 0x30 ;  /* 0x00000030ff077424 */ /* 0x000fe200078e00ff */
[----:B------:R-:W-:Y:S02]  /*00a0*/  LOP3.LUT R0, R0, 0xaad26b49, RZ, 0x3c, !PT ;  /* 0xaad26b4900007812 */ /* 0x000fe400078e3cff */
[----:B------:R-:W-:-:S03]  /*00b0*/  LOP3.LUT R3, R3, 0xf7dcefdd, RZ, 0x3c, !PT ;  /* 0xf7dcefdd03037812 */ /* 0x000fc600078e3cff */
[----:B------:R-:W-:Y:S02]  /*00c0*/  IMAD R0, R0, 0x4182bed5, RZ ;  /* 0x4182bed500007824 */ /* 0x000fe400078e02ff */
[----:B------:R-:W-:Y:S02]  /*00d0*/  IMAD R5, R3, -0x658354e5, RZ ;  /* 0x9a7cab1b03057824 */ /* 0x000fe400078e02ff */
[----:B------:R-:W-:Y:S01]  /*00e0*/  IMAD.WIDE.U32 R2, R2, R7, c[0x0][0x160] ;  /* 0x0000580002027625 */ /* 0x000fe200078e0007 */
[C---:B------:R-:W-:Y:S02]  /*00f0*/  IADD3 R7, R0.reuse, 0x75bcd15, RZ ;  /* 0x075bcd1500077810 */ /* 0x040fe40007ffe0ff */
[----:B------:R-:W-:Y:S02]  /*0100*/  IADD3 R6, R0, 0x64f0c9, R5 ;  /* 0x0064f0c900067810 */ /* 0x000fe40007ffe005 */
[C---:B------:R-:W-:Y:S01]  /*0110*/  IADD3 R9, R5.reuse, 0x1f123bb5, RZ ;  /* 0x1f123bb505097810 */ /* 0x040fe20007ffe0ff */
[----:B------:R-:W-:Y:S01]  /*0120*/  STG.E.64 [R2.64+0x18], RZ ;  /* 0x000018ff02007986 */ /* 0x000fe2000c101b04 */
[----:B------:R-:W-:-:S02]  /*0130*/  LOP3.LUT R4, R5, 0x5491333, RZ, 0x3c, !PT ;  /* 0x0549133305047812 */ /* 0x000fc400078e3cff */
[C---:B------:R-:W-:Y:S01]  /*0140*/  LOP3.LUT R8, R0.reuse, 0x159a55e5, RZ, 0x3c, !PT ;  /* 0x159a55e500087812 */ /* 0x040fe200078e3cff */
[----:B------:R-:W-:Y:S01]  /*0150*/  STG.E.64 [R2.64], R6 ;  /* 0x0000000602007986 */ /* 0x000fe2000c101b04 */
[----:B------:R-:W-:-:S03]  /*0160*/  IADD3 R5, R0, 0x583f19, RZ ;  /* 0x00583f1900057810 */ /* 0x000fc60007ffe0ff */
[----:B------:R-:W-:Y:S04]  /*0170*/  STG.E.64 [R2.64+0x8], R8 ;  /* 0x0000080802007986 */ /* 0x000fe8000c101b04 */
[----:B------:R-:W-:Y:S04]  /*0180*/  STG.E [R2.64+0x20], RZ ;  /* 0x000020ff02007986 */ /* 0x000fe8000c101904 */
[----:B------:R-:W-:Y:S04]  /*0190*/  STG.E.64 [R2.64+0x28], RZ ;  /* 0x000028ff02007986 */ /* 0x000fe8000c101b04 */
[----:B------:R-:W-:Y:S01]  /*01a0*/  STG.E.64 [R2.64+0x10], R4 ;  /* 0x0000100402007986 */ /* 0x000fe2000c101b04 */
[----:B------:R-:W-:Y:S05]  /*01b0*/  EXIT ;  /* 0x000000000000794d */ /* 0x000fea0003800000 */
.L_x_159:
        /* <DEDUP_REMOVED lines=12> */
.L_x_172:


//--------------------- .text._ZN3cub17CUB_300001_SM_8006detail11EmptyKernelIvEEvv --------------------------
	.section	.text._ZN3cub17CUB_300001_SM_8006detail11EmptyKernelIvEEvv,"ax",@progbits
	.sectioninfo	@"SHI_REGISTERS=4"
	.align	128
        .global         _ZN3cub17CUB_300001_SM_8006detail11EmptyKernelIvEEvv
        .type           _ZN3cub17CUB_300001_SM_8006detail11EmptyKernelIvEEvv,@function
        .size           _ZN3cub17CUB_300001_SM_8006detail11EmptyKernelIvEEvv,(.L_x_173 - _ZN3cub17CUB_300001_SM_8006detail11EmptyKernelIvEEvv)
        .other          _ZN3cub17CUB_300001_SM_8006detail11EmptyKernelIvEEvv,@"STO_CUDA_ENTRY STV_DEFAULT"
_ZN3cub17CUB_300001_SM_8006detail11EmptyKernelIvEEvv:
.text._ZN3cub17CUB_300001_SM_8006detail11EmptyKernelIvEEvv:
[----:B------:R-:W-:Y:S02]  /*0000*/  MOV R1, c[0x0][0x28] ;  /* 0x00000a0000017a02 */ /* 0x000fe40000000f00 */
[----:B------:R-:W-:Y:S05]  /*0010*/  EXIT ;  /* 0x000000000000794d */ /* 0x000fea0003800000 */
.L_x_160:
        /* <DEDUP_REMOVED lines=14> */
.L_x_173:


//--------------------- .nv.global.init           --------------------------
	.section	.nv.global.init,"aw",@progbits
	.align	4
.nv.global.init:
	.type		mrg32k3aM1SubSeq,@object
	.size		mrg32k3aM1SubSeq,(mrg32k3aM2SubSeq - mrg32k3aM1SubSeq)
mrg32k3aM1SubSeq:
        /*0000*/ 	.byte	0x0b, 0xcc, 0xee, 0x04, 0x73, 0x29, 0x8b, 0x6f, 0xf6, 0x53, 0x03, 0xf6, 0x23, 0xf6, 0xea, 0xda
        /* <DEDUP_REMOVED lines=125> */
	.type		mrg32k3aM2SubSeq,@object
	.size		mrg32k3aM2SubSeq,(mrg32k3aM1 - mrg32k3aM2SubSeq)
mrg32k3aM2SubSeq:
        /* <DEDUP_REMOVED lines=126> */
	.type		mrg32k3aM1,@object
	.size		mrg32k3aM1,(mrg32k3aM1Seq - mrg32k3aM1)
mrg32k3aM1:
        /* <DEDUP_REMOVED lines=144> */
	.type		mrg32k3aM1Seq,@object
	.size		mrg32k3aM1Seq,(mrg32k3aM2 - mrg32k3aM1Seq)
mrg32k3aM1Seq:
        /* <DEDUP_REMOVED lines=144> */
	.type		mrg32k3aM2,@object
	.size		mrg32k3aM2,(mrg32k3aM2Seq - mrg32k3aM2)
mrg32k3aM2:
        /* <DEDUP_REMOVED lines=144> */
	.type		mrg32k3aM2Seq,@object
	.size		mrg32k3aM2Seq,(precalc_xorwow_matrix - mrg32k3aM2Seq)
mrg32k3aM2Seq:
        /* <DEDUP_REMOVED lines=144> */
	.type		precalc_xorwow_matrix,@object
	.size		precalc_xorwow_matrix,(precalc_xorwow_offset_matrix - precalc_xorwow_matrix)
precalc_xorwow_matrix:
        /* <DEDUP_REMOVED lines=6400> */
	.type		precalc_xorwow_offset_matrix,@object
	.size		precalc_xorwow_offset_matrix,(.L_1 - precalc_xorwow_offset_matrix)
precalc_xorwow_offset_matrix:
        /* <DEDUP_REMOVED lines=6400> */
.L_1:


//--------------------- .nv.shared._ZN17fastertransformer20topk_stage2_samplingI6__halfLi256ELi8EEEvPKiPT_PiS6_PbPfS8_iS3_fPKfP17curandStateXORWOWS3_iPKb --------------------------
	.section	.nv.shared._ZN17fastertransformer20topk_stage2_samplingI6__halfLi256ELi8EEEvPKiPT_PiS6_PbPfS8_iS3_fPKfP17curandStateXORWOWS3_iPKb,"aw",@nobits
	.sectionflags	@""
	.align	16
.nv.shared._ZN17fastertransformer20topk_stage2_samplingI6__halfLi256ELi8EEEvPKiPT_PiS6_PbPfS8_iS3_fPKfP17curandStateXORWOWS3_iPKb:
	.zero		96


//--------------------- .nv.global                --------------------------
	.section	.nv.global,"aw",@nobits
.nv.global:
	.type		_ZN55_INTERNAL_0b8fb774_24_sampling_topk_kernels_cu_0e28dbac6thrust23THRUST_300001_SM_800_NS12placeholders2_5E,@object
	.size		_ZN55_INTERNAL_0b8fb774_24_sampling_topk_kernels_cu_0e28dbac6thrust23THRUST_300001_SM_800_NS12placeholders2_5E,(_ZN55_INTERNAL_0b8fb774_24_sampling_topk_kernels_cu_0e28dbac4cuda3std3__45__cpo6cbeginE - _ZN55_INTERNAL_0b8fb774_24_sampling_topk_kernels_cu_0e28dbac6thrust23THRUST_300001_SM_800_NS12placeholders2_5E)
_ZN55_INTERNAL_0b8fb774_24_sampling_topk_kernels_cu_0e28dbac6thrust23THRUST_300001_SM_800_NS12placeholders2_5E:
	.zero		1
	.type		_ZN55_INTERNAL_0b8fb774_24_sampling_topk_kernels_cu_0e28dbac4cuda3std3__45__cpo6cbeginE,@object
	.size		_ZN55_INTERNAL_0b8fb774_24_sampling_topk_kernels_cu_0e28dbac4cuda3std3__45__cpo6cbeginE,(_ZN55_INTERNAL_0b8fb774_24_sampling_topk_kernels_cu_0e28dbac4cuda3std6ranges3__45__cpo6cbeginE - _ZN55_INTERNAL_0b8fb774_24_sampling_topk_kernels_cu_0e28dbac4cuda3std3__45__cpo6cbeginE)
_ZN55_INTERNAL_0b8fb774_24_sampling_topk_kernels_cu_0e28dbac4cuda3std3__45__cpo6cbeginE:
	.zero		1
	.type		_ZN55_INTERNAL_0b8fb774_24_sampling_topk_kernels_cu_0e28dbac4cuda3std6ranges3__45__cpo6cbeginE,@object
	.size		_ZN55_INTERNAL_0b8fb774_24_sampling_topk_kernels_cu_0e28dbac4cuda3std6ranges3__45__cpo6cbeginE,(_ZN55_INTERNAL_0b8fb774_24_sampling_topk_kernels_cu_0e28dbac4cuda3std3__48in_placeE - _ZN55_INTERNAL_0b8fb774_24_sampling_topk_kernels_cu_0e28dbac4cuda3std6ranges3__45__cpo6cbeginE)
_ZN55_INTERNAL_0b8fb774_24_sampling_topk_kernels_cu_0e28dbac4cuda3std6ranges3__45__cpo6cbeginE:
	.zero		1
	.type		_ZN55_INTERNAL_0b8fb774_24_sampling_topk_kernels_cu_0e28dbac4cuda3std3__48in_placeE,@object
	.size		_ZN55_INTERNAL_0b8fb774_24_sampling_topk_kernels_cu_0e28dbac4cuda3std3__48in_placeE,(_ZN55_INTERNAL_0b8fb774_24_sampling_topk_kernels_cu_0e28dbac4cuda3std6ranges3__45__cpo4sizeE - _ZN55_INTERNAL_0b8fb774_24_sampling_topk_kernels_cu_0e28dbac4cuda3std3__48in_placeE)
_ZN55_INTERNAL_0b8fb774_24_sampling_topk_kernels_cu_0e28dbac4cuda3std3__48in_placeE:
	.zero		1
	.type		_ZN55_INTERNAL_0b8fb774_24_sampling_topk_kernels_cu_0e28dbac4cuda3std6ranges3__45__cpo4sizeE,@object
	.size		_ZN55_INTERNAL_0b8fb774_24_sampling_topk_kernels_cu_0e28dbac4cuda3std6ranges3__45__cpo4sizeE,(_ZN55_INTERNAL_0b8fb774_24_sampling_topk_kernels_cu_0e28dbac6thrust23THRUST_300001_SM_800_NS12placeholders2_9E - _ZN55_INTERNAL_0b8fb774_24_sampling_topk_kernels_cu_0e28dbac4cuda3std6ranges3__45__cpo4sizeE)
_ZN55_INTERNAL_0b8fb774_24_sampling_topk_kernels_cu_0e28dbac4cuda3std6ranges3__45__cpo4sizeE:
	.zero		1
	.type		_ZN55_INTERNAL_0b8fb774_24_sampling_topk_kernels_cu_0e28dbac6thrust23THRUST_300001_SM_800_NS12placeholders2_9E,@object
	.size		_ZN55_INTERNAL_0b8fb774_24_sampling_topk_kernels_cu_0e28dbac6thrust23THRUST_300001_SM_800_NS12placeholders2_9E,(_ZN55_INTERNAL_0b8fb774_24_sampling_topk_kernels_cu_0e28dbac4cuda3std3__45__cpo7crbeginE - _ZN55_INTERNAL_0b8fb774_24_sampling_topk_kernels_cu_0e28dbac6thrust23THRUST_300001_SM_800_NS12placeholders2_9E)
_ZN55_INTERNAL_0b8fb774_24_sampling_topk_kernels_cu_0e28dbac6thrust23THRUST_300001_SM_800_NS12placeholders2_9E:
	.zero		1
	.type		_ZN55_INTERNAL_0b8fb774_24_sampling_topk_kernels_cu_0e28dbac4cuda3std3__45__cpo7crbeginE,@object
	.size		_ZN55_INTERNAL_0b8fb774_24_sampling_topk_kernels_cu_0e28dbac4cuda3std3__45__cpo7crbeginE,(_ZN55_INTERNAL_0b8fb774_24_sampling_topk_kernels_cu_0e28dbac4cuda3std6ranges3__45__cpo4nextE - _ZN55_INTERNAL_0b8fb774_24_sampling_topk_kernels_cu_0e28dbac4cuda3std3__45__cpo7crbeginE)
_ZN55_INTERNAL_0b8fb774_24_sampling_topk_kernels_cu_0e28dbac4cuda3std3__45__cpo7crbeginE:
	.zero		1
	.type		_ZN55_INTERNAL_0b8fb774_24_sampling_topk_kernels_cu_0e28dbac4cuda3std6ranges3__45__cpo4nextE,@object
	.size		_ZN55_INTERNAL_0b8fb774_24_sampling_topk_kernels_cu_0e28dbac4cuda3std6ranges3__45__cpo4nextE,(_ZN55_INTERNAL_0b8fb774_24_sampling_topk_kernels_cu_0e28dbac4cuda3std6ranges3__45__cpo4swapE - _ZN55_INTERNAL_0b8fb774_24_sampling_topk_kernels_cu_0e28dbac4cuda3std6ranges3__45__cpo4nextE)
_ZN55_INTERNAL_0b8fb774_24_sampling_topk_kernels_cu_0e28dbac4cuda3std6ranges3__45__cpo4nextE:
	.zero		1
	.type		_ZN55_INTERNAL_0b8fb774_24_sampling_topk_kernels_cu_0e28dbac4cuda3std6ranges3__45__cpo4swapE,@object
	.size		_ZN55_INTERNAL_0b8fb774_24_sampling_topk_kernels_cu_0e28dbac4cuda3std6ranges3__45__cpo4swapE,(_ZN55_INTERNAL_0b8fb774_24_sampling_topk_kernels_cu_0e28dbac6thrust23THRUST_300001_SM_800_NS12placeholders2_1E - _ZN55_INTERNAL_0b8fb774_24_sampling_topk_kernels_cu_0e28dbac4cuda3std6ranges3__45__cpo4swapE)
_ZN55_INTERNAL_0b8fb774_24_sampling_topk_kernels_cu_0e28dbac4cuda3std6ranges3__45__cpo4swapE:
	.zero		1
	.type		_ZN55_INTERNAL_0b8fb774_24_sampling_topk_kernels_cu_0e28dbac6thrust23THRUST_300001_SM_800_NS12placeholders2_1E,@object
	.size		_ZN55_INTERNAL_0b8fb774_24_sampling_topk_kernels_cu_0e28dbac6thrust23THRUST_300001_SM_800_NS12placeholders2_1E,(_ZN55_INTERNAL_0b8fb774_24_sampling_topk_kernels_cu_0e28dbac6thrust23THRUST_300001_SM_800_NS12placeholders2_3E - _ZN55_INTERNAL_0b8fb774_24_sampling_topk_kernels_cu_0e28dbac6thrust23THRUST_300001_SM_800_NS12placeholders2_1E)
_ZN55_INTERNAL_0b8fb774_24_sampling_topk_kernels_cu_0e28dbac6thrust23THRUST_300001_SM_800_NS12placeholders2_1E:
	.zero		1
	.type		_ZN55_INTERNAL_0b8fb774_24_sampling_topk_kernels_cu_0e28dbac6thrust23THRUST_300001_SM_800_NS12placeholders2_3E,@object
	.size		_ZN55_INTERNAL_0b8fb774_24_sampling_topk_kernels_cu_0e28dbac6thrust23THRUST_300001_SM_800_NS12placeholders2_3E,(_ZN55_INTERNAL_0b8fb774_24_sampling_topk_kernels_cu_0e28dbac4cuda3std3__45__cpo5beginE - _ZN55_INTERNAL_0b8fb774_24_sampling_topk_kernels_cu_0e28dbac6thrust23THRUST_300001_SM_800_NS12placeholders2_3E)
_ZN55_INTERNAL_0b8fb774_24_sampling_topk_kernels_cu_0e28dbac6thrust23THRUST_300001_SM_800_NS12placeholders2_3E:
	.zero		1
	.type		_ZN55_INTERNAL_0b8fb774_24_sampling_topk_kernels_cu_0e28dbac4cuda3std3__45__cpo5beginE,@object
	.size		_ZN55_INTERNAL_0b8fb774_24_sampling_topk_kernels_cu_0e28dbac4cuda3std3__45__cpo5beginE,(_ZN55_INTERNAL_0b8fb774_24_sampling_topk_kernels_cu_0e28dbac4cuda3std6ranges3__45__cpo5beginE - _ZN55_INTERNAL_0b8fb774_24_sampling_topk_kernels_cu_0e28dbac4cuda3std3__45__cpo5beginE)
_ZN55_INTERNAL_0b8fb774_24_sampling_topk_kernels_cu_0e28dbac4cuda3std3__45__cpo5beginE:
	.zero		1
	.type		_ZN55_INTERNAL_0b8fb774_24_sampling_topk_kernels_cu_0e28dbac4cuda3std6ranges3__45__cpo5beginE,@object
	.size		_ZN55_INTERNAL_0b8fb774_24_sampling_topk_kernels_cu_0e28dbac4cuda3std6ranges3__45__cpo5beginE,(_ZN55_INTERNAL_0b8fb774_24_sampling_topk_kernels_cu_0e28dbac4cuda3std3__457_GLOBAL__N__0b8fb774_24_sampling_topk_kernels_cu_0e28dbac6ignoreE - _ZN55_INTERNAL_0b8fb774_24_sampling_topk_kernels_cu_0e28dbac4cuda3std6ranges3__45__cpo5beginE)
_ZN55_INTERNAL_0b8fb774_24_sampling_topk_kernels_cu_0e28dbac4cuda3std6ranges3__45__cpo5beginE:
	.zero		1
	.type		_ZN55_INTERNAL_0b8fb774_24_sampling_topk_kernels_cu_0e28dbac4cuda3std3__457_GLOBAL__N__0b8fb774_24_sampling_topk_kernels_cu_0e28dbac6ignoreE,@object
	.size		_ZN55_INTERNAL_0b8fb774_24_sampling_topk_kernels_cu_0e28dbac4cuda3std3__457_GLOBAL__N__0b8fb774_24_sampling_topk_kernels_cu_0e28dbac6ignoreE,(_ZN55_INTERNAL_0b8fb774_24_sampling_topk_kernels_cu_0e28dbac4cuda3std6ranges3__45__cpo4dataE - _ZN55_INTERNAL_0b8fb774_24_sampling_topk_kernels_cu_0e28dbac4cuda3std3__457_GLOBAL__N__0b8fb774_24_sampling_topk_kernels_cu_0e28dbac6ignoreE)
_ZN55_INTERNAL_0b8fb774_24_sampling_topk_kernels_cu_0e28dbac4cuda3std3__457_GLOBAL__N__0b8fb774_24_sampling_topk_kernels_cu_0e28dbac6ignoreE:
	.zero		1
	.type		_ZN55_INTERNAL_0b8fb774_24_sampling_topk_kernels_cu_0e28dbac4cuda3std6ranges3__45__cpo4dataE,@object
	.size		_ZN55_INTERNAL_0b8fb774_24_sampling_topk_kernels_cu_0e28dbac4cuda3std6ranges3__45__cpo4dataE,(_ZN55_INTERNAL_0b8fb774_24_sampling_topk_kernels_cu_0e28dbac6thrust23THRUST_300001_SM_800_NS12placeholders2_7E - _ZN55_INTERNAL_0b8fb774_24_sampling_topk_kernels_cu_0e28dbac4cuda3std6ranges3__45__cpo4dataE)
_ZN55_INTERNAL_0b8fb774_24_sampling_topk_kernels_cu_0e28dbac4cuda3std6ranges3__45__cpo4dataE:
	.zero		1
	.type		_ZN55_INTERNAL_0b8fb774_24_sampling_topk_kernels_cu_0e28dbac6thrust23THRUST_300001_SM_800_NS12placeholders2_7E,@object
	.size		_ZN55_INTERNAL_0b8fb774_24_sampling_topk_kernels_cu_0e28dbac6thrust23THRUST_300001_SM_800_NS12placeholders2_7E,(_ZN55_INTERNAL_0b8fb774_24_sampling_topk_kernels_cu_0e28dbac4cuda3std3__45__cpo6rbeginE - _ZN55_INTERNAL_0b8fb774_24_sampling_topk_kernels_cu_0e28dbac6thrust23THRUST_300001_SM_800_NS12placeholders2_7E)
_ZN55_INTERNAL_0b8fb774_24_sampling_topk_kernels_cu_0e28dbac6thrust23THRUST_300001_SM_800_NS12placeholders2_7E:
	.zero		1
	.type		_ZN55_INTERNAL_0b8fb774_24_sampling_topk_kernels_cu_0e28dbac4cuda3std3__45__cpo6rbeginE,@object
	.size		_ZN55_INTERNAL_0b8fb774_24_sampling_topk_kernels_cu_0e28dbac4cuda3std3__45__cpo6rbeginE,(_ZN55_INTERNAL_0b8fb774_24_sampling_topk_kernels_cu_0e28dbac4cuda3std6ranges3__45__cpo7advanceE - _ZN55_INTERNAL_0b8fb774_24_sampling_topk_kernels_cu_0e28dbac4cuda3std3__45__cpo6rbeginE)
_ZN55_INTERNAL_0b8fb774_24_sampling_topk_kernels_cu_0e28dbac4cuda3std3__45__cpo6rbeginE:
	.zero		1
	.type		_ZN55_INTERNAL_0b8fb774_24_sampling_topk_kernels_cu_0e28dbac4cuda3std6ranges3__45__cpo7advanceE,@object
	.size		_ZN55_INTERNAL_0b8fb774_24_sampling_topk_kernels_cu_0e28dbac4cuda3std6ranges3__45__cpo7advanceE,(_ZN55_INTERNAL_0b8fb774_24_sampling_topk_kernels_cu_0e28dbac4cuda3std3__47nulloptE - _ZN55_INTERNAL_0b8fb774_24_sampling_topk_kernels_cu_0e28dbac4cuda3std6ranges3__45__cpo7advanceE)
_ZN55_INTERNAL_0b8fb774_24_sampling_topk_kernels_cu_0e28dbac4cuda3std6ranges3__45__cpo7advanceE:
	.zero		1
	.type		_ZN55_INTERNAL_0b8fb774_24_sampling_topk_kernels_cu_0e28dbac4cuda3std3__47nulloptE,@object
	.size		_ZN55_INTERNAL_0b8fb774_24_sampling_topk_kernels_cu_0e28dbac4cuda3std3__47nulloptE,(_ZN55_INTERNAL_0b8fb774_24_sampling_topk_kernels_cu_0e28dbac4cuda3std6ranges3__45__cpo8distanceE - _ZN55_INTERNAL_0b8fb774_24_sampling_topk_kernels_cu_0e28dbac4cuda3std3__47nulloptE)
_ZN55_INTERNAL_0b8fb774_24_sampling_topk_kernels_cu_0e28dbac4cuda3std3__47nulloptE:
	.zero		1
	.type		_ZN55_INTERNAL_0b8fb774_24_sampling_topk_kernels_cu_0e28dbac4cuda3std6ranges3__45__cpo8distanceE,@object
	.size		_ZN55_INTERNAL_0b8fb774_24_sampling_topk_kernels_cu_0e28dbac4cuda3std6ranges3__45__cpo8distanceE,(_ZN55_INTERNAL_0b8fb774_24_sampling_topk_kernels_cu_0e28dbac6thrust23THRUST_300001_SM_800_NS12placeholders2_6E - _ZN55_INTERNAL_0b8fb774_24_sampling_topk_kernels_cu_0e28dbac4cuda3std6ranges3__45__cpo8distanceE)
_ZN55_INTERNAL_0b8fb774_24_sampling_topk_kernels_cu_0e28dbac4cuda3std6ranges3__45__cpo8distanceE:
	.zero		1
	.type		_ZN55_INTERNAL_0b8fb774_24_sampling_topk_kernels_cu_0e28dbac6thrust23THRUST_300001_SM_800_NS12placeholders2_6E,@object
	.size		_ZN55_INTERNAL_0b8fb774_24_sampling_topk_kernels_cu_0e28dbac6thrust23THRUST_300001_SM_800_NS12placeholders2_6E,(_ZN55_INTERNAL_0b8fb774_24_sampling_topk_kernels_cu_0e28dbac4cuda3std3__45__cpo4cendE - _ZN55_INTERNAL_0b8fb774_24_sampling_topk_kernels_cu_0e28dbac6thrust23THRUST_300001_SM_800_NS12placeholders2_6E)
_ZN55_INTERNAL_0b8fb774_24_sampling_topk_kernels_cu_0e28dbac6thrust23THRUST_300001_SM_800_NS12placeholders2_6E:
	.zero		1
	.type		_ZN55_INTERNAL_0b8fb774_24_sampling_topk_kernels_cu_0e28dbac4cuda3std3__45__cpo4cendE,@object
	.size		_ZN55_INTERNAL_0b8fb774_24_sampling_topk_kernels_cu_0e28dbac4cuda3std3__45__cpo4cendE,(_ZN55_INTERNAL_0b8fb774_24_sampling_topk_kernels_cu_0e28dbac4cuda3std6ranges3__45__cpo4cendE - _ZN55_INTERNAL_0b8fb774_24_sampling_topk_kernels_cu_0e28dbac4cuda3std3__45__cpo4cendE)
_ZN55_INTERNAL_0b8fb774_24_sampling_topk_kernels_cu_0e28dbac4cuda3std3__45__cpo4cendE:
	.zero		1
	.type		_ZN55_INTERNAL_0b8fb774_24_sampling_topk_kernels_cu_0e28dbac4cuda3std6ranges3__45__cpo4cendE,@object
	.size		_ZN55_INTERNAL_0b8fb774_24_sampling_topk_kernels_cu_0e28dbac4cuda3std6ranges3__45__cpo4cendE,(_ZN55_INTERNAL_0b8fb774_24_sampling_topk_kernels_cu_0e28dbac4cuda3std3__420unreachable_sentinelE - _ZN55_INTERNAL_0b8fb774_24_sampling_topk_kernels_cu_0e28dbac4cuda3std6ranges3__45__cpo4cendE)
_ZN55_INTERNAL_0b8fb774_24_sampling_topk_kernels_cu_0e28dbac4cuda3std6ranges3__45__cpo4cendE:
	.zero		1
	.type		_ZN55_INTERNAL_0b8fb774_24_sampling_topk_kernels_cu_0e28dbac4cuda3std3__420unreachable_sentinelE,@object
	.size		_ZN55_INTERNAL_0b8fb774_24_sampling_topk_kernels_cu_0e28dbac4cuda3std3__420unreachable_sentinelE,(_ZN55_INTERNAL_0b8fb774_24_sampling_topk_kernels_cu_0e28dbac4cuda3std6ranges3__45__cpo5ssizeE - _ZN55_INTERNAL_0b8fb774_24_sampling_topk_kernels_cu_0e28dbac4cuda3std3__420unreachable_sentinelE)
_ZN55_INTERNAL_0b8fb774_24_sampling_topk_kernels_cu_0e28dbac4cuda3std3__420unreachable_sentinelE:
	.zero		1
	.type		_ZN55_INTERNAL_0b8fb774_24_sampling_topk_kernels_cu_0e28dbac4cuda3std6ranges3__45__cpo5ssizeE,@object
	.size		_ZN55_INTERNAL_0b8fb774_24_sampling_topk_kernels_cu_0e28dbac4cuda3std6ranges3__45__cpo5ssizeE,(_ZN55_INTERNAL_0b8fb774_24_sampling_topk_kernels_cu_0e28dbac6thrust23THRUST_300001_SM_800_NS12placeholders3_10E - _ZN55_INTERNAL_0b8fb774_24_sampling_topk_kernels_cu_0e28dbac4cuda3std6ranges3__45__cpo5ssizeE)
_ZN55_INTERNAL_0b8fb774_24_sampling_topk_kernels_cu_0e28dbac4cuda3std6ranges3__45__cpo5ssizeE:
	.zero		1
	.type		_ZN55_INTERNAL_0b8fb774_24_sampling_topk_kernels_cu_0e28dbac6thrust23THRUST_300001_SM_800_NS12placeholders3_10E,@object
	.size		_ZN55_INTERNAL_0b8fb774_24_sampling_topk_kernels_cu_0e28dbac6thrust23THRUST_300001_SM_800_NS12placeholders3_10E,(_ZN55_INTERNAL_0b8fb774_24_sampling_topk_kernels_cu_0e28dbac4cuda3std3__45__cpo5crendE - _ZN55_INTERNAL_0b8fb774_24_sampling_topk_kernels_cu_0e28dbac6thrust23THRUST_300001_SM_800_NS12placeholders3_10E)
_ZN55_INTERNAL_0b8fb774_24_sampling_topk_kernels_cu_0e28dbac6thrust23THRUST_300001_SM_800_NS12placeholders3_10E:
	.zero		1
	.type		_ZN55_INTERNAL_0b8fb774_24_sampling_topk_kernels_cu_0e28dbac4cuda3std3__45__cpo5crendE,@object
	.size		_ZN55_INTERNAL_0b8fb774_24_sampling_topk_kernels_cu_0e28dbac4cuda3std3__45__cpo5crendE,(_ZN55_INTERNAL_0b8fb774_24_sampling_topk_kernels_cu_0e28dbac4cuda3std6ranges3__45__cpo4prevE - _ZN55_INTERNAL_0b8fb774_24_sampling_topk_kernels_cu_0e28dbac4cuda3std3__45__cpo5crendE)
_ZN55_INTERNAL_0b8fb774_24_sampling_topk_kernels_cu_0e28dbac4cuda3std3__45__cpo5crendE:
	.zero		1
	.type		_ZN55_INTERNAL_0b8fb774_24_sampling_topk_kernels_cu_0e28dbac4cuda3std6ranges3__45__cpo4prevE,@object
	.size		_ZN55_INTERNAL_0b8fb774_24_sampling_topk_kernels_cu_0e28dbac4cuda3std6ranges3__45__cpo4prevE,(_ZN55_INTERNAL_0b8fb774_24_sampling_topk_kernels_cu_0e28dbac4cuda3std6ranges3__45__cpo9iter_moveE - _ZN55_INTERNAL_0b8fb774_24_sampling_topk_kernels_cu_0e28dbac4cuda3std6ranges3__45__cpo4prevE)
_ZN55_INTERNAL_0b8fb774_24_sampling_topk_kernels_cu_0e28dbac4cuda3std6ranges3__45__cpo4prevE:
	.zero		1
	.type		_ZN55_INTERNAL_0b8fb774_24_sampling_topk_kernels_cu_0e28dbac4cuda3std6ranges3__45__cpo9iter_moveE,@object
	.size		_ZN55_INTERNAL_0b8fb774_24_sampling_topk_kernels_cu_0e28dbac4cuda3std6ranges3__45__cpo9iter_moveE,(_ZN55_INTERNAL_0b8fb774_24_sampling_topk_kernels_cu_0e28dbac6thrust23THRUST_300001_SM_800_NS12placeholders2_2E - _ZN55_INTERNAL_0b8fb774_24_sampling_topk_kernels_cu_0e28dbac4cuda3std6ranges3__45__cpo9iter_moveE)
_ZN55_INTERNAL_0b8fb774_24_sampling_topk_kernels_cu_0e28dbac4cuda3std6ranges3__45__cpo9iter_moveE:
	.zero		1
	.type		_ZN55_INTERNAL_0b8fb774_24_sampling_topk_kernels_cu_0e28dbac6thrust23THRUST_300001_SM_800_NS12placeholders2_2E,@object
	.size		_ZN55_INTERNAL_0b8fb774_24_sampling_topk_kernels_cu_0e28dbac6thrust23THRUST_300001_SM_800_NS12placeholders2_2E,(_ZN55_INTERNAL_0b8fb774_24_sampling_topk_kernels_cu_0e28dbac6thrust23THRUST_300001_SM_800_NS12placeholders2_4E - _ZN55_INTERNAL_0b8fb774_24_sampling_topk_kernels_cu_0e28dbac6thrust23THRUST_300001_SM_800_NS12placeholders2_2E)
_ZN55_INTERNAL_0b8fb774_24_sampling_topk_kernels_cu_0e28dbac6thrust23THRUST_300001_SM_800_NS12placeholders2_2E:
	.zero		1
	.type		_ZN55_INTERNAL_0b8fb774_24_sampling_topk_kernels_cu_0e28dbac6thrust23THRUST_300001_SM_800_NS12placeholders2_4E,@object
	.size		_ZN55_INTERNAL_0b8fb774_24_sampling_topk_kernels_cu_0e28dbac6thrust23THRUST_300001_SM_800_NS12placeholders2_4E,(_ZN55_INTERNAL_0b8fb774_24_sampling_topk_kernels_cu_0e28dbac4cuda3std3__45__cpo3endE - _ZN55_INTERNAL_0b8fb774_24_sampling_topk_kernels_cu_0e28dbac6thrust23THRUST_300001_SM_800_NS12placeholders2_4E)
_ZN55_INTERNAL_0b8fb774_24_sampling_topk_kernels_cu_0e28dbac6thrust23THRUST_300001_SM_800_NS12placeholders2_4E:
	.zero		1
	.type		_ZN55_INTERNAL_0b8fb774_24_sampling_topk_kernels_cu_0e28dbac4cuda3std3__45__cpo3endE,@object
	.size		_ZN55_INTERNAL_0b8fb774_24_sampling_topk_kernels_cu_0e28dbac4cuda3std3__45__cpo3endE,(_ZN55_INTERNAL_0b8fb774_24_sampling_topk_kernels_cu_0e28dbac4cuda3std6ranges3__45__cpo3endE - _ZN55_INTERNAL_0b8fb774_24_sampling_topk_kernels_cu_0e28dbac4cuda3std3__45__cpo3endE)
_ZN55_INTERNAL_0b8fb774_24_sampling_topk_kernels_cu_0e28dbac4cuda3std3__45__cpo3endE:
	.zero		1
	.type		_ZN55_INTERNAL_0b8fb774_24_sampling_topk_kernels_cu_0e28dbac4cuda3std6ranges3__45__cpo3endE,@object
	.size		_ZN55_INTERNAL_0b8fb774_24_sampling_topk_kernels_cu_0e28dbac4cuda3std6ranges3__45__cpo3endE,(_ZN55_INTERNAL_0b8fb774_24_sampling_topk_kernels_cu_0e28dbac4cuda3std3__419piecewise_constructE - _ZN55_INTERNAL_0b8fb774_24_sampling_topk_kernels_cu_0e28dbac4cuda3std6ranges3__45__cpo3endE)
_ZN55_INTERNAL_0b8fb774_24_sampling_topk_kernels_cu_0e28dbac4cuda3std6ranges3__45__cpo3endE:
	.zero		1
	.type		_ZN55_INTERNAL_0b8fb774_24_sampling_topk_kernels_cu_0e28dbac4cuda3std3__419piecewise_constructE,@object
	.size		_ZN55_INTERNAL_0b8fb774_24_sampling_topk_kernels_cu_0e28dbac4cuda3std3__419piecewise_constructE,(_ZN55_INTERNAL_0b8fb774_24_sampling_topk_kernels_cu_0e28dbac4cuda3std6ranges3__45__cpo5cdataE - _ZN55_INTERNAL_0b8fb774_24_sampling_topk_kernels_cu_0e28dbac4cuda3std3__419piecewise_constructE)
_ZN55_INTERNAL_0b8fb774_24_sampling_topk_kernels_cu_0e28dbac4cuda3std3__419piecewise_constructE:
	.zero		1
	.type		_ZN55_INTERNAL_0b8fb774_24_sampling_topk_kernels_cu_0e28dbac4cuda3std6ranges3__45__cpo5cdataE,@object
	.size		_ZN55_INTERNAL_0b8fb774_24_sampling_topk_kernels_cu_0e28dbac4cuda3std6ranges3__45__cpo5cdataE,(_ZN55_INTERNAL_0b8fb774_24_sampling_topk_kernels_cu_0e28dbac6thrust23THRUST_300001_SM_800_NS12placeholders2_8E - _ZN55_INTERNAL_0b8fb774_24_sampling_topk_kernels_cu_0e28dbac4cuda3std6ranges3__45__cpo5cdataE)
_ZN55_INTERNAL_0b8fb774_24_sampling_topk_kernels_cu_0e28dbac4cuda3std6ranges3__45__cpo5cdataE:
	.zero		1
	.type		_ZN55_INTERNAL_0b8fb774_24_sampling_topk_kernels_cu_0e28dbac6thrust23THRUST_300001_SM_800_NS12placeholders2_8E,@object
	.size		_ZN55_INTERNAL_0b8fb774_24_sampling_topk_kernels_cu_0e28dbac6thrust23THRUST_300001_SM_800_NS12placeholders2_8E,(_ZN55_INTERNAL_0b8fb774_24_sampling_topk_kernels_cu_0e28dbac4cuda3std3__45__cpo4rendE - _ZN55_INTERNAL_0b8fb774_24_sampling_topk_kernels_cu_0e28dbac6thrust23THRUST_300001_SM_800_NS12placeholders2_8E)
_ZN55_INTERNAL_0b8fb774_24_sampling_topk_kernels_cu_0e28dbac6thrust23THRUST_300001_SM_800_NS12placeholders2_8E:
	.zero		1
	.type		_ZN55_INTERNAL_0b8fb774_24_sampling_topk_kernels_cu_0e28dbac4cuda3std3__45__cpo4rendE,@object
	.size		_ZN55_INTERNAL_0b8fb774_24_sampling_topk_kernels_cu_0e28dbac4cuda3std3__45__cpo4rendE,(_ZN55_INTERNAL_0b8fb774_24_sampling_topk_kernels_cu_0e28dbac4cuda3std6ranges3__45__cpo9iter_swapE - _ZN55_INTERNAL_0b8fb774_24_sampling_topk_kernels_cu_0e28dbac4cuda3std3__45__cpo4rendE)
_ZN55_INTERNAL_0b8fb774_24_sampling_topk_kernels_cu_0e28dbac4cuda3std3__45__cpo4rendE:
	.zero		1
	.type		_ZN55_INTERNAL_0b8fb774_24_sampling_topk_kernels_cu_0e28dbac4cuda3std6ranges3__45__cpo9iter_swapE,@object
	.size		_ZN55_INTERNAL_0b8fb774_24_sampling_topk_kernels_cu_0e28dbac4cuda3std6ranges3__45__cpo9iter_swapE,(_ZN55_INTERNAL_0b8fb774_24_sampling_topk_kernels_cu_0e28dbac4cuda3std3__48unexpectE - _ZN55_INTERNAL_0b8fb774_24_sampling_topk_kernels_cu_0e28dbac4cuda3std6ranges3__45__cpo9iter_swapE)
_ZN55_INTERNAL_0b8fb774_24_sampling_topk_kernels_cu_0e28dbac4cuda3std6ranges3__45__cpo9iter_swapE:
	.zero		1
	.type		_ZN55_INTERNAL_0b8fb774_24_sampling_topk_kernels_cu_0e28dbac4cuda3std3__48unexpectE,@object
	.size		_ZN55_INTERNAL_0b8fb774_24_sampling_topk_kernels_cu_0e28dbac4cuda3std3__48unexpectE,(_ZN55_INTERNAL_0b8fb774_24_sampling_topk_kernels_cu_0e28dbac6thrust23THRUST_300001_SM_800_NS6system6detail10sequential3seqE - _ZN55_INTERNAL_0b8fb774_24_sampling_topk_kernels_cu_0e28dbac4cuda3std3__48unexpectE)
_ZN55_INTERNAL_0b8fb774_24_sampling_topk_kernels_cu_0e28dbac4cuda3std3__48unexpectE:
	.zero		1
	.type		_ZN55_INTERNAL_0b8fb774_24_sampling_topk_kernels_cu_0e28dbac6thrust23THRUST_300001_SM_800_NS6system6detail10sequential3seqE,@object
	.size		_ZN55_INTERNAL_0b8fb774_24_sampling_topk_kernels_cu_0e28dbac6thrust23THRUST_300001_SM_800_NS6system6detail10sequential3seqE,(.L_38 - _ZN55_INTERNAL_0b8fb774_24_sampling_topk_kernels_cu_0e28dbac6thrust23THRUST_300001_SM_800_NS6system6detail10sequential3seqE)
_ZN55_INTERNAL_0b8fb774_24_sampling_topk_kernels_cu_0e28dbac6thrust23THRUST_300001_SM_800_NS6system6detail10sequential3seqE:
	.zero		1
.L_38:


//--------------------- .nv.shared._ZN17fastertransformer11topk_stage1I6__halfLi256ELi8EEEvPKT_PS2_PiS5_PKbiPKiiSA_S8_ --------------------------
	.section	.nv.shared._ZN17fastertransformer11topk_stage1I6__halfLi256ELi8EEEvPKT_PS2_PiS5_PKbiPKiiSA_S8_,"aw",@nobits
	.sectionflags	@""
	.align	16
.nv.shared._ZN17fastertransformer11topk_stage1I6__halfLi256ELi8EEEvPKT_PS2_PiS5_PKbiPKiiSA_S8_:
	.zero		80


//--------------------- .nv.shared._ZN17fastertransformer20topk_stage2_samplingI6__halfLi128ELi8EEEvPKiPT_PiS6_PbPfS8_iS3_fPKfP17curandStateXORWOWS3_iPKb --------------------------
	.section	.nv.shared._ZN17fastertransformer20topk_stage2_samplingI6__halfLi128ELi8EEEvPKiPT_PiS6_PbPfS8_iS3_fPKfP17curandStateXORWOWS3_iPKb,"aw",@nobits
	.sectionflags	@""
	.align	16
.nv.shared._ZN17fastertransformer20topk_stage2_samplingI6__halfLi128ELi8EEEvPKiPT_PiS6_PbPfS8_iS3_fPKfP17curandStateXORWOWS3_iPKb:
	.zero		64


//--------------------- .nv.shared._ZN17fastertransformer11topk_stage1I6__halfLi128ELi8EEEvPKT_PS2_PiS5_PKbiPKiiSA_S8_ --------------------------
	.section	.nv.shared._ZN17fastertransformer11topk_stage1I6__halfLi128ELi8EEEvPKT_PS2_PiS5_PKbiPKiiSA_S8_,"aw",@nobits
	.sectionflags	@""
	.align	16
.nv.shared._ZN17fastertransformer11topk_stage1I6__halfLi128ELi8EEEvPKT_PS2_PiS5_PKbiPKiiSA_S8_:
	.zero		48


//--------------------- .nv.shared._ZN17fastertransformer20topk_stage2_samplingIfLi256ELi8EEEvPKiPT_PiS5_PbPfS7_iS2_fPKfP17curandStateXORWOWS2_iPKb --------------------------
	.section	.nv.shared._ZN17fastertransformer20topk_stage2_samplingIfLi256ELi8EEEvPKiPT_PiS5_PbPfS7_iS2_fPKfP17curandStateXORWOWS2_iPKb,"aw",@nobits
	.sectionflags	@""
	.align	16
.nv.shared._ZN17fastertransformer20topk_stage2_samplingIfLi256ELi8EEEvPKiPT_PiS5_PbPfS7_iS2_fPKfP17curandStateXORWOWS2_iPKb:
	.zero		96


//--------------------- .nv.shared._ZN17fastertransformer11topk_stage1IfLi256ELi8EEEvPKT_PS1_PiS4_PKbiPKiiS9_S7_ --------------------------
	.section	.nv.shared._ZN17fastertransformer11topk_stage1IfLi256ELi8EEEvPKT_PS1_PiS4_PKbiPKiiS9_S7_,"aw",@nobits
	.sectionflags	@""
	.align	16
.nv.shared._ZN17fastertransformer11topk_stage1IfLi256ELi8EEEvPKT_PS1_PiS4_PKbiPKiiS9_S7_:
	.zero		80


//--------------------- .nv.shared._ZN17fastertransformer20topk_stage2_samplingIfLi128ELi8EEEvPKiPT_PiS5_PbPfS7_iS2_fPKfP17curandStateXORWOWS2_iPKb --------------------------
	.section	.nv.shared._ZN17fastertransformer20topk_stage2_samplingIfLi128ELi8EEEvPKiPT_PiS5_PbPfS7_iS2_fPKfP17curandStateXORWOWS2_iPKb,"aw",@nobits
	.sectionflags	@""
	.align	16
.nv.shared._ZN17fastertransformer20topk_stage2_samplingIfLi128ELi8EEEvPKiPT_PiS5_PbPfS7_iS2_fPKfP17curandStateXORWOWS2_iPKb:
	.zero		64


//--------------------- .nv.shared._ZN17fastertransformer11topk_stage1IfLi128ELi8EEEvPKT_PS1_PiS4_PKbiPKiiS9_S7_ --------------------------
	.section	.nv.shared._ZN17fastertransformer11topk_stage1IfLi128ELi8EEEvPKT_PS1_PiS4_PKbiPKiiS9_S7_,"aw",@nobits
	.sectionflags	@""
	.align	16
.nv.shared._ZN17fastertransformer11topk_stage1IfLi128ELi8EEEvPKT_PS1_PiS4_PKbiPKiiS9_S7_:
	.zero		48


//--------------------- .nv.shared._ZN17fastertransformer14addBiasEndMaskI6__halfEEvPT_PKS2_PKiPKbii --------------------------
	.section	.nv.shared._ZN17fastertransformer14addBiasEndMaskI6__halfEEvPT_PKS2_PKiPKbii,"aw",@nobits
	.sectionflags	@""
	.align	16


//--------------------- .nv.shared._ZN17fastertransformer14addBiasEndMaskIfEEvPT_PKS1_PKiPKbii --------------------------
	.section	.nv.shared._ZN17fastertransformer14addBiasEndMaskIfEEvPT_PKS1_PKiPKbii,"aw",@nobits
	.sectionflags	@""
	.align	16


//--------------------- .nv.shared._ZN17fastertransformer21curandBatchInitializeEP17curandStateXORWOWiPKy --------------------------
	.section	.nv.shared._ZN17fastertransformer21curandBatchInitializeEP17curandStateXORWOWiPKy,"aw",@nobits
	.sectionflags	@""
	.align	16


//--------------------- .nv.shared._ZN17fastertransformer16curandInitializeEP17curandStateXORWOWiy --------------------------
	.section	.nv.shared._ZN17fastertransformer16curandInitializeEP17curandStateXORWOWiy,"aw",@nobits
	.sectionflags	@""
	.align	16


//--------------------- .nv.shared._ZN3cub17CUB_300001_SM_8006detail11EmptyKernelIvEEvv --------------------------
	.section	.nv.shared._ZN3cub17CUB_300001_SM_8006detail11EmptyKernelIvEEvv,"aw",@nobits
	.sectionflags	@""
	.align	16
